// auto-generated by cutlass_sweep.gemm — config: {"arch": "sm_100", "cluster_m": 1, "cluster_n": 1, "dtype": "fp32", "dtype_b": "fp32", "layout": "nt", "stages": 0, "tile_k": 64, "tile_m": 64, "tile_n": 64}
#include "cutlass/cutlass.h"
#include "cutlass/gemm/collective/collective_builder.hpp"
#include "cutlass/gemm/device/gemm_universal_adapter.h"
#include "cutlass/gemm/kernel/gemm_universal.hpp"
#include "cutlass/epilogue/collective/collective_builder.hpp"

using ElemA = float;
using ElemB = float;
using ElemCD = float;
using Acc  = float;
using TileShape    = cute::Shape<cute::_64, cute::_64, cute::_64>;
using ClusterShape = cute::Shape<cute::_1, cute::_1, cute::_1>;

using CollectiveEpilogue = typename cutlass::epilogue::collective::CollectiveBuilder<
    cutlass::arch::Sm100, cutlass::arch::OpClassTensorOp,
    TileShape, ClusterShape,
    cutlass::epilogue::collective::EpilogueTileAuto,
    Acc, Acc,
    ElemCD, cutlass::layout::RowMajor, 128 / cutlass::sizeof_bits<ElemCD>::value,
    ElemCD, cutlass::layout::RowMajor, 128 / cutlass::sizeof_bits<ElemCD>::value,
    cutlass::epilogue::collective::EpilogueScheduleAuto
  >::CollectiveOp;

using CollectiveMainloop = typename cutlass::gemm::collective::CollectiveBuilder<
    cutlass::arch::Sm100, cutlass::arch::OpClassTensorOp,
    ElemA, cutlass::layout::RowMajor, 128 / cutlass::sizeof_bits<ElemA>::value,
    ElemB, cutlass::layout::ColumnMajor, 128 / cutlass::sizeof_bits<ElemB>::value,
    Acc,
    TileShape, ClusterShape,
    cutlass::gemm::collective::StageCountAutoCarveout<static_cast<int>(sizeof(typename CollectiveEpilogue::SharedStorage))>,
    cutlass::gemm::collective::KernelScheduleAuto
  >::CollectiveOp;

using GemmKernel = cutlass::gemm::kernel::GemmUniversal<
    cute::Shape<int,int,int,int>,
    CollectiveMainloop,
    CollectiveEpilogue
>;
using Gemm = cutlass::gemm::device::GemmUniversalAdapter<GemmKernel>;

// Force the device kernel symbol into the cubin without needing a host main.
auto* _anchor = &cutlass::device_kernel<GemmKernel>;


// ===== COMPILED SASS (sm_100a) =====

	.target	sm_100a

	.elftype	@"ET_EXEC"


//--------------------- .note.nv.tkinfo           --------------------------
	.section	.note.nv.tkinfo,"",@"SHT_NOTE"
	.sectionflags	@"SHF_NOTE_NV_TKINFO"
	.tkinfo
        /*0018*/ 	.word	0x00000002
        /*0030*/ 	.string	""
        /*0030*/ 	.string	"ptxas"
        /*0030*/ 	.string	"Cuda compilation tools, release 13.0, V13.0.88"
        /*0030*/ 	.string	"Build cuda_13.0.r13.0/compiler.36424714_0"
        /*0030*/ 	.string	"-arch sm_100a -m 64 "



//--------------------- .note.nv.cuinfo           --------------------------
	.section	.note.nv.cuinfo,"",@"SHT_NOTE"
	.sectionflags	@"SHF_NOTE_NV_CUINFO"
        /*0018*/ 	.short	0x0002
        /*001a*/ 	.short	0x0064
        /*001c*/ 	.short	0x0082
	.zero		2


//--------------------- .nv.info                  --------------------------
	.section	.nv.info,"",@"SHT_CUDA_INFO"
	.align	4


	//----- nvinfo : EIATTR_REGCOUNT
	.align		4
        /*0000*/ 	.byte	0x04, 0x2f
        /*0002*/ 	.short	(.L_19 - .L_18)
	.align		4
.L_18:
        /*0004*/ 	.word	index@(_ZN7cutlass13device_kernelINS_4gemm6kernel13GemmUniversalIN4cute5tupleIJiiiiEEENS1_10collective13CollectiveMmaINS1_35MainloopSm100TmaUmmaWarpSpecializedILi6ELi2ELi4ENS5_IJNS4_1CILi1EEESB_SB_EEEEENS5_IJNSA_ILi64EEESE_SE_EEEfNS5_IJlSB_lEEEfSG_NS4_8TiledMMAINS4_8MMA_AtomIJNS4_17SM100_MMA_TF32_SSINS_10tfloat32_tESK_fLi64ELi64ELNS4_4UMMA5MajorE0ELSM_0ELNSL_7ScaleInE0ELSN_0EEEEEENS4_6LayoutISC_NS5_IJNSA_ILi0EEESR_SR_EEEEENS5_IJNS4_10UnderscoreESU_SU_EEEEENS4_13SM90_TMA_LOADENS4_14ComposedLayoutINS4_7SwizzleILi3ELi4ELi3EEENS4_18smem_ptr_flag_bitsILi32EEENSQ_INS5_IJNSA_ILi8EEENSA_ILi32EEEEEENS5_IJS14_SB_EEEEEEEvNS4_8identityESX_S18_vS19_EENS_8epilogue10collective18CollectiveEpilogueINS1B_23Sm100TmaWarpSpecializedILi3ELi2ELi16ELb1ELb0EEEJSF_NS5_IJNSQ_ISE_SB_EENSQ_IS14_SB_EEEEEfSG_fSG_NS1B_6fusion15FusionCallbacksIS1F_NS1J_17LinearCombinationIffffLNS_15FloatRoundStyleE2EEESF_S1I_JEEENS4_5SM1004TMEM4LOAD26SM100_TMEM_LOAD_16dp128b8xESX_S18_NS4_17SM75_U32x4_LDSM_NENS4_14SM90_TMA_STOREES18_NS4_17SM90_U32x4_STSM_NENS4_39AutoVectorizingCopyWithAssumedAlignmentILi128EEEEEEvvEEEEvNT_6ParamsE)
        /*0008*/ 	.word	0x00000059


	//----- nvinfo : EIATTR_FRAME_SIZE
	.align		4
.L_19:
        /*000c*/ 	.byte	0x04, 0x11
        /*000e*/ 	.short	(.L_21 - .L_20)
	.align		4
.L_20:
        /*0010*/ 	.word	index@($__internal_2_$__cuda_sm10x_tcgen05_guardrail_trap_unallocated_columns_being_dealloced)
        /*0014*/ 	.word	0x00000000


	//----- nvinfo : EIATTR_FRAME_SIZE
	.align		4
.L_21:
        /*0018*/ 	.byte	0x04, 0x11
        /*001a*/ 	.short	(.L_23 - .L_22)
	.align		4
.L_22:
        /*001c*/ 	.word	index@($__internal_1_$__cuda_sm10x_tcgen05_guardrail_trap_phase_invalid_during_alloc)
        /*0020*/ 	.word	0x00000000


	//----- nvinfo : EIATTR_FRAME_SIZE
	.align		4
.L_23:
        /*0024*/ 	.byte	0x04, 0x11
        /*0026*/ 	.short	(.L_25 - .L_24)
	.align		4
.L_24:
        /*0028*/ 	.word	index@($__internal_0_$__cuda_sm10x_tcgen05_guardrail_trap_col_being_dealloced_not_returned_by_alloc)
        /*002c*/ 	.word	0x00000000


	//----- nvinfo : EIATTR_FRAME_SIZE
	.align		4
.L_25:
        /*0030*/ 	.byte	0x04, 0x11
        /*0032*/ 	.short	(.L_27 - .L_26)
	.align		4
.L_26:
        /*0034*/ 	.word	index@(_ZN7cutlass13device_kernelINS_4gemm6kernel13GemmUniversalIN4cute5tupleIJiiiiEEENS1_10collective13CollectiveMmaINS1_35MainloopSm100TmaUmmaWarpSpecializedILi6ELi2ELi4ENS5_IJNS4_1CILi1EEESB_SB_EEEEENS5_IJNSA_ILi64EEESE_SE_EEEfNS5_IJlSB_lEEEfSG_NS4_8TiledMMAINS4_8MMA_AtomIJNS4_17SM100_MMA_TF32_SSINS_10tfloat32_tESK_fLi64ELi64ELNS4_4UMMA5MajorE0ELSM_0ELNSL_7ScaleInE0ELSN_0EEEEEENS4_6LayoutISC_NS5_IJNSA_ILi0EEESR_SR_EEEEENS5_IJNS4_10UnderscoreESU_SU_EEEEENS4_13SM90_TMA_LOADENS4_14ComposedLayoutINS4_7SwizzleILi3ELi4ELi3EEENS4_18smem_ptr_flag_bitsILi32EEENSQ_INS5_IJNSA_ILi8EEENSA_ILi32EEEEEENS5_IJS14_SB_EEEEEEEvNS4_8identityESX_S18_vS19_EENS_8epilogue10collective18CollectiveEpilogueINS1B_23Sm100TmaWarpSpecializedILi3ELi2ELi16ELb1ELb0EEEJSF_NS5_IJNSQ_ISE_SB_EENSQ_IS14_SB_EEEEEfSG_fSG_NS1B_6fusion15FusionCallbacksIS1F_NS1J_17LinearCombinationIffffLNS_15FloatRoundStyleE2EEESF_S1I_JEEENS4_5SM1004TMEM4LOAD26SM100_TMEM_LOAD_16dp128b8xESX_S18_NS4_17SM75_U32x4_LDSM_NENS4_14SM90_TMA_STOREES18_NS4_17SM90_U32x4_STSM_NENS4_39AutoVectorizingCopyWithAssumedAlignmentILi128EEEEEEvvEEEEvNT_6ParamsE)
        /*0038*/ 	.word	0x00000000


	//----- nvinfo : EIATTR_MIN_STACK_SIZE
	.align		4
.L_27:
        /*003c*/ 	.byte	0x04, 0x12
        /*003e*/ 	.short	(.L_29 - .L_28)
	.align		4
.L_28:
        /*0040*/ 	.word	index@(_ZN7cutlass13device_kernelINS_4gemm6kernel13GemmUniversalIN4cute5tupleIJiiiiEEENS1_10collective13CollectiveMmaINS1_35MainloopSm100TmaUmmaWarpSpecializedILi6ELi2ELi4ENS5_IJNS4_1CILi1EEESB_SB_EEEEENS5_IJNSA_ILi64EEESE_SE_EEEfNS5_IJlSB_lEEEfSG_NS4_8TiledMMAINS4_8MMA_AtomIJNS4_17SM100_MMA_TF32_SSINS_10tfloat32_tESK_fLi64ELi64ELNS4_4UMMA5MajorE0ELSM_0ELNSL_7ScaleInE0ELSN_0EEEEEENS4_6LayoutISC_NS5_IJNSA_ILi0EEESR_SR_EEEEENS5_IJNS4_10UnderscoreESU_SU_EEEEENS4_13SM90_TMA_LOADENS4_14ComposedLayoutINS4_7SwizzleILi3ELi4ELi3EEENS4_18smem_ptr_flag_bitsILi32EEENSQ_INS5_IJNSA_ILi8EEENSA_ILi32EEEEEENS5_IJS14_SB_EEEEEEEvNS4_8identityESX_S18_vS19_EENS_8epilogue10collective18CollectiveEpilogueINS1B_23Sm100TmaWarpSpecializedILi3ELi2ELi16ELb1ELb0EEEJSF_NS5_IJNSQ_ISE_SB_EENSQ_IS14_SB_EEEEEfSG_fSG_NS1B_6fusion15FusionCallbacksIS1F_NS1J_17LinearCombinationIffffLNS_15FloatRoundStyleE2EEESF_S1I_JEEENS4_5SM1004TMEM4LOAD26SM100_TMEM_LOAD_16dp128b8xESX_S18_NS4_17SM75_U32x4_LDSM_NENS4_14SM90_TMA_STOREES18_NS4_17SM90_U32x4_STSM_NENS4_39AutoVectorizingCopyWithAssumedAlignmentILi128EEEEEEvvEEEEvNT_6ParamsE)
        /*0044*/ 	.word	0x00000000
.L_29:


//--------------------- .nv.compat                --------------------------
	.section	.nv.compat,"",@"SHT_CUDA_COMPAT_INFO"
	.align	4
        /*0000*/ 	.byte	0x02, 0x09, 0x01, 0x00, 0x02, 0x02, 0x02, 0x00, 0x02, 0x05, 0x05, 0x00, 0x03, 0x07, 0x01, 0x01
        /*0010*/ 	.byte	0x02, 0x03, 0x01, 0x00, 0x02, 0x06, 0x01, 0x00, 0x04, 0x0b, 0x08, 0x00, 0x09, 0x00, 0x00, 0x00
        /*0020*/ 	.byte	0x00, 0x00, 0x00, 0x00


//--------------------- .nv.info._ZN7cutlass13device_kernelINS_4gemm6kernel13GemmUniversalIN4cute5tupleIJiiiiEEENS1_10collective13CollectiveMmaINS1_35MainloopSm100TmaUmmaWarpSpecializedILi6ELi2ELi4ENS5_IJNS4_1CILi1EEESB_SB_EEEEENS5_IJNSA_ILi64EEESE_SE_EEEfNS5_IJlSB_lEEEfSG_NS4_8TiledMMAINS4_8MMA_AtomIJNS4_17SM100_MMA_TF32_SSINS_10tfloat32_tESK_fLi64ELi64ELNS4_4UMMA5MajorE0ELSM_0ELNSL_7ScaleInE0ELSN_0EEEEEENS4_6LayoutISC_NS5_IJNSA_ILi0EEESR_SR_EEEEENS5_IJNS4_10UnderscoreESU_SU_EEEEENS4_13SM90_TMA_LOADENS4_14ComposedLayoutINS4_7SwizzleILi3ELi4ELi3EEENS4_18smem_ptr_flag_bitsILi32EEENSQ_INS5_IJNSA_ILi8EEENSA_ILi32EEEEEENS5_IJS14_SB_EEEEEEEvNS4_8identityESX_S18_vS19_EENS_8epilogue10collective18CollectiveEpilogueINS1B_23Sm100TmaWarpSpecializedILi3ELi2ELi16ELb1ELb0EEEJSF_NS5_IJNSQ_ISE_SB_EENSQ_IS14_SB_EEEEEfSG_fSG_NS1B_6fusion15FusionCallbacksIS1F_NS1J_17LinearCombinationIffffLNS_15FloatRoundStyleE2EEESF_S1I_JEEENS4_5SM1004TMEM4LOAD26SM100_TMEM_LOAD_16dp128b8xESX_S18_NS4_17SM75_U32x4_LDSM_NENS4_14SM90_TMA_STOREES18_NS4_17SM90_U32x4_STSM_NENS4_39AutoVectorizingCopyWithAssumedAlignmentILi128EEEEEEvvEEEEvNT_6ParamsE --------------------------
	.section	.nv.info._ZN7cutlass13device_kernelINS_4gemm6kernel13GemmUniversalIN4cute5tupleIJiiiiEEENS1_10collective13CollectiveMmaINS1_35MainloopSm100TmaUmmaWarpSpecializedILi6ELi2ELi4ENS5_IJNS4_1CILi1EEESB_SB_EEEEENS5_IJNSA_ILi64EEESE_SE_EEEfNS5_IJlSB_lEEEfSG_NS4_8TiledMMAINS4_8MMA_AtomIJNS4_17SM100_MMA_TF32_SSINS_10tfloat32_tESK_fLi64ELi64ELNS4_4UMMA5MajorE0ELSM_0ELNSL_7ScaleInE0ELSN_0EEEEEENS4_6LayoutISC_NS5_IJNSA_ILi0EEESR_SR_EEEEENS5_IJNS4_10UnderscoreESU_SU_EEEEENS4_13SM90_TMA_LOADENS4_14ComposedLayoutINS4_7SwizzleILi3ELi4ELi3EEENS4_18smem_ptr_flag_bitsILi32EEENSQ_INS5_IJNSA_ILi8EEENSA_ILi32EEEEEENS5_IJS14_SB_EEEEEEEvNS4_8identityESX_S18_vS19_EENS_8epilogue10collective18CollectiveEpilogueINS1B_23Sm100TmaWarpSpecializedILi3ELi2ELi16ELb1ELb0EEEJSF_NS5_IJNSQ_ISE_SB_EENSQ_IS14_SB_EEEEEfSG_fSG_NS1B_6fusion15FusionCallbacksIS1F_NS1J_17LinearCombinationIffffLNS_15FloatRoundStyleE2EEESF_S1I_JEEENS4_5SM1004TMEM4LOAD26SM100_TMEM_LOAD_16dp128b8xESX_S18_NS4_17SM75_U32x4_LDSM_NENS4_14SM90_TMA_STOREES18_NS4_17SM90_U32x4_STSM_NENS4_39AutoVectorizingCopyWithAssumedAlignmentILi128EEEEEEvvEEEEvNT_6ParamsE,"",@"SHT_CUDA_INFO"
	.sectionflags	@""
	.align	4


	//----- nvinfo : EIATTR_CUDA_API_VERSION
	.align		4
        /*0000*/ 	.byte	0x04, 0x37
        /*0002*/ 	.short	(.L_31 - .L_30)
.L_30:
        /*0004*/ 	.word	0x00000082


	//----- nvinfo : EIATTR_KPARAM_INFO
	.align		4
.L_31:
        /*0008*/ 	.byte	0x04, 0x17
        /*000a*/ 	.short	(.L_33 - .L_32)
.L_32:
        /*000c*/ 	.word	0x00000000
        /*0010*/ 	.short	0x0000
        /*0012*/ 	.short	0x0000
        /*0014*/ 	.byte	0x00, 0xf0, 0x01, 0x20


	//----- nvinfo : EIATTR_AT_ENTRY_FRAGMENTS
	.align		4
.L_33:
        /*0018*/ 	.byte	0x04, 0x4f
        /*001a*/ 	.short	(.L_35 - .L_34)


	//   ....[0]....
.L_34:
        /*001c*/ 	.word	0x00000006


	//----- nvinfo : EIATTR_RESERVED_SMEM_USED
	.align		4
.L_35:
        /*0020*/ 	.byte	0x01, 0x41
	.zero		2


	//----- nvinfo : EIATTR_SPARSE_MMA_MASK
	.align		4
        /*0024*/ 	.byte	0x03, 0x50
        /*0026*/ 	.short	0x0000


	//----- nvinfo : EIATTR_TCGEN05_1CTA_USED
	.align		4
        /*0028*/ 	.byte	0x01, 0x51
	.zero		2


	//----- nvinfo : EIATTR_MAXREG_COUNT
	.align		4
        /*002c*/ 	.byte	0x03, 0x1b
        /*002e*/ 	.short	0x00ff


	//----- nvinfo : EIATTR_NUM_BARRIERS
	.align		4
        /*0030*/ 	.byte	0x02, 0x4c
        /*0032*/ 	.byte	0x07
	.zero		1


	//----- nvinfo : EIATTR_EXTERNS
	.align		4
        /*0034*/ 	.byte	0x04, 0x0f
        /*0036*/ 	.short	(.L_37 - .L_36)


	//   ....[0]....
	.align		4
.L_36:
        /*0038*/ 	.word	index@(__assertfail)


	//----- nvinfo : EIATTR_MERCURY_ISA_VERSION
	.align		4
.L_37:
        /*003c*/ 	.byte	0x03, 0x5f
        /*003e*/ 	.short	0x0101


	//----- nvinfo : EIATTR_INT_WARP_WIDE_INSTR_OFFSETS
	.align		4
        /*0040*/ 	.byte	0x04, 0x31
        /*0042*/ 	.short	(.L_39 - .L_38)


	//   ....[0]....
.L_38:
        /*0044*/ 	.word	0x00001f40


	//   ....[1]....
        /*0048*/ 	.word	0x00003cc0


	//   ....[2]....
        /*004c*/ 	.word	0x00003cf0


	//   ....[3]....
        /*0050*/ 	.word	0x00003d40


	//   ....[4]....
        /*0054*/ 	.word	0x00004620


	//   ....[5]....
        /*0058*/ 	.word	0x00004640


	//   ....[6]....
        /*005c*/ 	.word	0x00004910


	//   ....[7]....
        /*0060*/ 	.word	0x00004a40


	//----- nvinfo : EIATTR_COOP_GROUP_MASK_REGIDS
	.align		4
.L_39:
        /*0064*/ 	.byte	0x04, 0x29
        /*0066*/ 	.short	(.L_41 - .L_40)


	//   ....[0]....
.L_40:
        /*0068*/ 	.word	0xffffffff


	//   ....[1]....
        /*006c*/ 	.word	0xffffffff


	//   ....[2]....
        /*0070*/ 	.word	0xffffffff


	//   ....[3]....
        /*0074*/ 	.word	0xffffffff


	//   ....[4]....
        /*0078*/ 	.word	0xffffffff


	//   ....[5]....
        /*007c*/ 	.word	0xffffffff


	//   ....[6]....
        /*0080*/ 	.word	0xffffffff


	//   ....[7]....
        /*0084*/ 	.word	0xffffffff


	//   ....[8]....
        /*0088*/ 	.word	0xffffffff


	//   ....[9]....
        /*008c*/ 	.word	0xffffffff


	//   ....[10]....
        /*0090*/ 	.word	0xffffffff


	//   ....[11]....
        /*0094*/ 	.word	0xffffffff


	//   ....[12]....
        /*0098*/ 	.word	0xffffffff


	//----- nvinfo : EIATTR_COOP_GROUP_INSTR_OFFSETS
	.align		4
.L_41:
        /*009c*/ 	.byte	0x04, 0x28
        /*009e*/ 	.short	(.L_43 - .L_42)


	//   ....[0]....
.L_42:
        /*00a0*/ 	.word	0x00000090


	//   ....[1]....
        /*00a4*/ 	.word	0x000004d0


	//   ....[2]....
        /*00a8*/ 	.word	0x00000680


	//   ....[3]....
        /*00ac*/ 	.word	0x00000800


	//   ....[4]....
        /*00b0*/ 	.word	0x00000900


	//   ....[5]....
        /*00b4*/ 	.word	0x00000a70


	//   ....[6]....
        /*00b8*/ 	.word	0x00000c10


	//   ....[7]....
        /*00bc*/ 	.word	0x00001e20


	//   ....[8]....
        /*00c0*/ 	.word	0x00002d20


	//   ....[9]....
        /*00c4*/ 	.word	0x00002f30


	//   ....[10]....
        /*00c8*/ 	.word	0x00002f60


	//   ....[11]....
        /*00cc*/ 	.word	0x00003bb0


	//   ....[12]....
        /*00d0*/ 	.word	0x00003de0


	//----- nvinfo : EIATTR_VRC_CTA_INIT_COUNT
	.align		4
.L_43:
        /*00d4*/ 	.byte	0x02, 0x4a
        /*00d6*/ 	.byte	0x80
	.zero		1


	//----- nvinfo : EIATTR_SYSCALL_OFFSETS
	.align		4
        /*00d8*/ 	.byte	0x04, 0x46
        /*00da*/ 	.short	(.L_45 - .L_44)


	//   ....[0]....
.L_44:
        /*00dc*/ 	.word	0x00005630


	//   ....[1]....
        /*00e0*/ 	.word	0x00005720


	//   ....[2]....
        /*00e4*/ 	.word	0x00005fe0


	//   ....[3]....
        /*00e8*/ 	.word	0x00006830


	//----- nvinfo : EIATTR_MBARRIER_INSTR_OFFSETS
	.align		4
.L_45:
        /*00ec*/ 	.byte	0x04, 0x39
        /*00ee*/ 	.short	(.L_47 - .L_46)


	//   ....[0]....
.L_46:
        /*00f0*/ 	.word	0x000005b0
        /*00f4*/ 	.word	0x000000ff
        /*00f8*/ 	.word	0x00000000
        /*00fc*/ 	.short	0x0100
        /*00fe*/ 	.byte	0x05
	.zero		1


	//   ....[1]....
        /*0100*/ 	.word	0x000005c0
        /*0104*/ 	.word	0x000000ff
        /*0108*/ 	.word	0x00000030
        /*010c*/ 	.short	0x0100
        /*010e*/ 	.byte	0x05
	.zero		1


	//   ....[2]....
        /*0110*/ 	.word	0x000005d0
        /*0114*/ 	.word	0x000000ff
        /*0118*/ 	.word	0x00000008
        /*011c*/ 	.short	0x0100
        /*011e*/ 	.byte	0x05
	.zero		1


	//   ....[3]....
        /*0120*/ 	.word	0x000005e0
        /*0124*/ 	.word	0x000000ff
        /*0128*/ 	.word	0x00000038
        /*012c*/ 	.short	0x0100
        /*012e*/ 	.byte	0x05
	.zero		1


	//   ....[4]....
        /*0130*/ 	.word	0x000005f0
        /*0134*/ 	.word	0x000000ff
        /*0138*/ 	.word	0x00000010
        /*013c*/ 	.short	0x0100
        /*013e*/ 	.byte	0x05
	.zero		1


	//   ....[5]....
        /*0140*/ 	.word	0x00000600
        /*0144*/ 	.word	0x000000ff
        /*0148*/ 	.word	0x00000040
        /*014c*/ 	.short	0x0100
        /*014e*/ 	.byte	0x05
	.zero		1


	//   ....[6]....
        /*0150*/ 	.word	0x00000610
        /*0154*/ 	.word	0x000000ff
        /*0158*/ 	.word	0x00000018
        /*015c*/ 	.short	0x0100
        /*015e*/ 	.byte	0x05
	.zero		1


	//   ....[7]....
        /*0160*/ 	.word	0x00000620
        /*0164*/ 	.word	0x000000ff
        /*0168*/ 	.word	0x00000048
        /*016c*/ 	.short	0x0100
        /*016e*/ 	.byte	0x05
	.zero		1


	//   ....[8]....
        /*0170*/ 	.word	0x00000630
        /*0174*/ 	.word	0x000000ff
        /*0178*/ 	.word	0x00000020
        /*017c*/ 	.short	0x0100
        /*017e*/ 	.byte	0x05
	.zero		1


	//   ....[9]....
        /*0180*/ 	.word	0x00000640
        /*0184*/ 	.word	0x000000ff
        /*0188*/ 	.word	0x00000050
        /*018c*/ 	.short	0x0100
        /*018e*/ 	.byte	0x05
	.zero		1


	//   ....[10]....
        /*0190*/ 	.word	0x00000650
        /*0194*/ 	.word	0x000000ff
        /*0198*/ 	.word	0x00000028
        /*019c*/ 	.short	0x0100
        /*019e*/ 	.byte	0x05
	.zero		1


	//   ....[11]....
        /*01a0*/ 	.word	0x00000660
        /*01a4*/ 	.word	0x000000ff
        /*01a8*/ 	.word	0x00000058
        /*01ac*/ 	.short	0x0100
        /*01ae*/ 	.byte	0x05
	.zero		1


	//   ....[12]....
        /*01b0*/ 	.word	0x00000790
        /*01b4*/ 	.word	0x000000ff
        /*01b8*/ 	.word	0x00000060
        /*01bc*/ 	.short	0x0100
        /*01be*/ 	.byte	0x07
	.zero		1


	//   ....[13]....
        /*01c0*/ 	.word	0x000007a0
        /*01c4*/ 	.word	0x000000ff
        /*01c8*/ 	.word	0x00000078
        /*01cc*/ 	.short	0x0100
        /*01ce*/ 	.byte	0x07
	.zero		1


	//   ....[14]....
        /*01d0*/ 	.word	0x000007b0
        /*01d4*/ 	.word	0x000000ff
        /*01d8*/ 	.word	0x00000068
        /*01dc*/ 	.short	0x0100
        /*01de*/ 	.byte	0x07
	.zero		1


	//   ....[15]....
        /*01e0*/ 	.word	0x000007c0
        /*01e4*/ 	.word	0x000000ff
        /*01e8*/ 	.word	0x00000080
        /*01ec*/ 	.short	0x0100
        /*01ee*/ 	.byte	0x07
	.zero		1


	//   ....[16]....
        /*01f0*/ 	.word	0x000007d0
        /*01f4*/ 	.word	0x000000ff
        /*01f8*/ 	.word	0x00000070
        /*01fc*/ 	.short	0x0100
        /*01fe*/ 	.byte	0x07
	.zero		1


	//   ....[17]....
        /*0200*/ 	.word	0x000007e0
        /*0204*/ 	.word	0x000000ff
        /*0208*/ 	.word	0x00000088
        /*020c*/ 	.short	0x0100
        /*020e*/ 	.byte	0x07
	.zero		1


	//   ....[18]....
        /*0210*/ 	.word	0x000008d0
        /*0214*/ 	.word	0x000000ff
        /*0218*/ 	.word	0x00000090
        /*021c*/ 	.short	0x0100
        /*021e*/ 	.byte	0x05
	.zero		1


	//   ....[19]....
        /*0220*/ 	.word	0x000008e0
        /*0224*/ 	.word	0x000000ff
        /*0228*/ 	.word	0x00000098
        /*022c*/ 	.short	0x0100
        /*022e*/ 	.byte	0x05
	.zero		1


	//   ....[20]....
        /*0230*/ 	.word	0x00000a20
        /*0234*/ 	.word	0x000000ff
        /*0238*/ 	.word	0x000000a0
        /*023c*/ 	.short	0x0100
        /*023e*/ 	.byte	0x05
	.zero		1


	//   ....[21]....
        /*0240*/ 	.word	0x00000a30
        /*0244*/ 	.word	0x000000ff
        /*0248*/ 	.word	0x000000b0
        /*024c*/ 	.short	0x0100
        /*024e*/ 	.byte	0x05
	.zero		1


	//   ....[22]....
        /*0250*/ 	.word	0x00000a40
        /*0254*/ 	.word	0x000000ff
        /*0258*/ 	.word	0x000000a8
        /*025c*/ 	.short	0x0100
        /*025e*/ 	.byte	0x05
	.zero		1


	//   ....[23]....
        /*0260*/ 	.word	0x00000a50
        /*0264*/ 	.word	0x000000ff
        /*0268*/ 	.word	0x000000b8
        /*026c*/ 	.short	0x0100
        /*026e*/ 	.byte	0x05
	.zero		1


	//   ....[24]....
        /*0270*/ 	.word	0x00000b80
        /*0274*/ 	.word	0x000000ff
        /*0278*/ 	.word	0x000000c0
        /*027c*/ 	.short	0x0100
        /*027e*/ 	.byte	0x07
	.zero		1


	//   ....[25]....
        /*0280*/ 	.word	0x00000b90
        /*0284*/ 	.word	0x000000ff
        /*0288*/ 	.word	0x000000e0
        /*028c*/ 	.short	0x0100
        /*028e*/ 	.byte	0x07
	.zero		1


	//   ....[26]....
        /*0290*/ 	.word	0x00000ba0
        /*0294*/ 	.word	0x000000ff
        /*0298*/ 	.word	0x000000c8
        /*029c*/ 	.short	0x0100
        /*029e*/ 	.byte	0x07
	.zero		1


	//   ....[27]....
        /*02a0*/ 	.word	0x00000bb0
        /*02a4*/ 	.word	0x000000ff
        /*02a8*/ 	.word	0x000000e8
        /*02ac*/ 	.short	0x0100
        /*02ae*/ 	.byte	0x07
	.zero		1


	//   ....[28]....
        /*02b0*/ 	.word	0x00000bc0
        /*02b4*/ 	.word	0x000000ff
        /*02b8*/ 	.word	0x000000d0
        /*02bc*/ 	.short	0x0100
        /*02be*/ 	.byte	0x07
	.zero		1


	//   ....[29]....
        /*02c0*/ 	.word	0x00000bd0
        /*02c4*/ 	.word	0x000000ff
        /*02c8*/ 	.word	0x000000f0
        /*02cc*/ 	.short	0x0100
        /*02ce*/ 	.byte	0x07
	.zero		1


	//   ....[30]....
        /*02d0*/ 	.word	0x00000be0
        /*02d4*/ 	.word	0x000000ff
        /*02d8*/ 	.word	0x000000d8
        /*02dc*/ 	.short	0x0100
        /*02de*/ 	.byte	0x07
	.zero		1


	//   ....[31]....
        /*02e0*/ 	.word	0x00000bf0
        /*02e4*/ 	.word	0x000000ff
        /*02e8*/ 	.word	0x000000f8
        /*02ec*/ 	.short	0x0100
        /*02ee*/ 	.byte	0x07
	.zero		1


	//   ....[32]....
        /*02f0*/ 	.word	0x00000ce0
        /*02f4*/ 	.word	0x000000ff
        /*02f8*/ 	.word	0x00000100
        /*02fc*/ 	.short	0x0100
        /*02fe*/ 	.byte	0x05
	.zero		1


	//   ....[33]....
        /*0300*/ 	.word	0x00000cf0
        /*0304*/ 	.word	0x000000ff
        /*0308*/ 	.word	0x00000110
        /*030c*/ 	.short	0x0100
        /*030e*/ 	.byte	0x05
	.zero		1


	//   ....[34]....
        /*0310*/ 	.word	0x00000d00
        /*0314*/ 	.word	0x000000ff
        /*0318*/ 	.word	0x00000108
        /*031c*/ 	.short	0x0100
        /*031e*/ 	.byte	0x05
	.zero		1


	//   ....[35]....
        /*0320*/ 	.word	0x00000d10
        /*0324*/ 	.word	0x000000ff
        /*0328*/ 	.word	0x00000118
        /*032c*/ 	.short	0x0100
        /*032e*/ 	.byte	0x05
	.zero		1


	//   ....[36]....
        /*0330*/ 	.word	0x000015e0
        /*0334*/ 	.word	0x00000002
        /*0338*/ 	.word	0x00000110
        /*033c*/ 	.short	0x010a
        /*033e*/ 	.byte	0xff
	.zero		1


	//   ....[37]....
        /*0340*/ 	.word	0x00001610
        /*0344*/ 	.word	0x00000002
        /*0348*/ 	.word	0x00000100
        /*034c*/ 	.short	0x0101
        /*034e*/ 	.byte	0xff
	.zero		1


	//   ....[38]....
        /*0350*/ 	.word	0x000016e0
        /*0354*/ 	.word	0x000000ff
        /*0358*/ 	.word	0x00000030
        /*035c*/ 	.short	0x010a
        /*035e*/ 	.byte	0x08
	.zero		1


	//   ....[39]....
        /*0360*/ 	.word	0x00001780
        /*0364*/ 	.word	0x000000ff
        /*0368*/ 	.word	0x00000030
        /*036c*/ 	.short	0x010a
        /*036e*/ 	.byte	0x21
	.zero		1


	//   ....[40]....
        /*0370*/ 	.word	0x000018d0
        /*0374*/ 	.word	0x000000ff
        /*0378*/ 	.word	0x00000030
        /*037c*/ 	.short	0x010a
        /*037e*/ 	.byte	0x08
	.zero		1


	//   ....[41]....
        /*0380*/ 	.word	0x00001a90
        /*0384*/ 	.word	0x000000ff
        /*0388*/ 	.word	0x00000098
        /*038c*/ 	.short	0x0101
        /*038e*/ 	.byte	0x04
	.zero		1


	//   ....[42]....
        /*0390*/ 	.word	0x00001ab0
        /*0394*/ 	.word	0x000000ff
        /*0398*/ 	.word	0x00000030
        /*039c*/ 	.short	0x010a
        /*039e*/ 	.byte	0x08
	.zero		1


	//   ....[43]....
        /*03a0*/ 	.word	0x00001b30
        /*03a4*/ 	.word	0x000000ff
        /*03a8*/ 	.word	0x00000030
        /*03ac*/ 	.short	0x010a
        /*03ae*/ 	.byte	0x21
	.zero		1


	//   ....[44]....
        /*03b0*/ 	.word	0x00001c80
        /*03b4*/ 	.word	0x000000ff
        /*03b8*/ 	.word	0x00000030
        /*03bc*/ 	.short	0x010a
        /*03be*/ 	.byte	0x08
	.zero		1


	//   ....[45]....
        /*03c0*/ 	.word	0x00001e50
        /*03c4*/ 	.word	0x00000002
        /*03c8*/ 	.word	0x000000a0
        /*03cc*/ 	.short	0x010a
        /*03ce*/ 	.byte	0xff
	.zero		1


	//   ....[46]....
        /*03d0*/ 	.word	0x00001f10
        /*03d4*/ 	.word	0x00000002
        /*03d8*/ 	.word	0x00000000
        /*03dc*/ 	.short	0x0101
        /*03de*/ 	.byte	0xff
	.zero		1


	//   ....[47]....
        /*03e0*/ 	.word	0x00002470
        /*03e4*/ 	.word	0x000000ff
        /*03e8*/ 	.word	0x00000000
        /*03ec*/ 	.short	0x010a
        /*03ee*/ 	.byte	0x05
	.zero		1


	//   ....[48]....
        /*03f0*/ 	.word	0x00002500
        /*03f4*/ 	.word	0x000000ff
        /*03f8*/ 	.word	0x00000000
        /*03fc*/ 	.short	0x010a
        /*03fe*/ 	.byte	0x05
	.zero		1


	//   ....[49]....
        /*0400*/ 	.word	0x00002590
        /*0404*/ 	.word	0x000000ff
        /*0408*/ 	.word	0x00000000
        /*040c*/ 	.short	0x010a
        /*040e*/ 	.byte	0x05
	.zero		1


	//   ....[50]....
        /*0410*/ 	.word	0x00002620
        /*0414*/ 	.word	0x000000ff
        /*0418*/ 	.word	0x00000000
        /*041c*/ 	.short	0x010a
        /*041e*/ 	.byte	0x05
	.zero		1


	//   ....[51]....
        /*0420*/ 	.word	0x000026b0
        /*0424*/ 	.word	0x000000ff
        /*0428*/ 	.word	0x00000000
        /*042c*/ 	.short	0x010a
        /*042e*/ 	.byte	0x05
	.zero		1


	//   ....[52]....
        /*0430*/ 	.word	0x00002750
        /*0434*/ 	.word	0x00000000
        /*0438*/ 	.word	0x00000000
        /*043c*/ 	.short	0x010a
        /*043e*/ 	.byte	0xff
	.zero		1


	//   ....[53]....
        /*0440*/ 	.word	0x00002870
        /*0444*/ 	.word	0x00000000
        /*0448*/ 	.word	0x00000100
        /*044c*/ 	.short	0x010a
        /*044e*/ 	.byte	0xff
	.zero		1


	//   ....[54]....
        /*0450*/ 	.word	0x000028e0
        /*0454*/ 	.word	0x00000000
        /*0458*/ 	.word	0x00000000
        /*045c*/ 	.short	0x0101
        /*045e*/ 	.byte	0xff
	.zero		1


	//   ....[55]....
        /*0460*/ 	.word	0x00002900
        /*0464*/ 	.word	0x000000ff
        /*0468*/ 	.word	0x000000b0
        /*046c*/ 	.short	0x010a
        /*046e*/ 	.byte	0x05
	.zero		1


	//   ....[56]....
        /*0470*/ 	.word	0x00002a20
        /*0474*/ 	.word	0x00000000
        /*0478*/ 	.word	0x000000a0
        /*047c*/ 	.short	0x010a
        /*047e*/ 	.byte	0xff
	.zero		1


	//   ....[57]....
        /*0480*/ 	.word	0x00002b20
        /*0484*/ 	.word	0x00000000
        /*0488*/ 	.word	0x00000000
        /*048c*/ 	.short	0x0101
        /*048e*/ 	.byte	0xff
	.zero		1


	//   ....[58]....
        /*0490*/ 	.word	0x00002bb0
        /*0494*/ 	.word	0x000000ff
        /*0498*/ 	.word	0x000000b0
        /*049c*/ 	.short	0x0106
        /*049e*/ 	.byte	0x05
	.zero		1


	//   ....[59]....
        /*04a0*/ 	.word	0x00002bd0
        /*04a4*/ 	.word	0x000000ff
        /*04a8*/ 	.word	0x000000b0
        /*04ac*/ 	.short	0x010a
        /*04ae*/ 	.byte	0x05
	.zero		1


	//   ....[60]....
        /*04b0*/ 	.word	0x00002c60
        /*04b4*/ 	.word	0x000000ff
        /*04b8*/ 	.word	0x000000b0
        /*04bc*/ 	.short	0x0106
        /*04be*/ 	.byte	0x04
	.zero		1


	//   ....[61]....
        /*04c0*/ 	.word	0x00002ca0
        /*04c4*/ 	.word	0x00000000
        /*04c8*/ 	.word	0x000000b0
        /*04cc*/ 	.short	0x010a
        /*04ce*/ 	.byte	0xff
	.zero		1


	//   ....[62]....
        /*04d0*/ 	.word	0x00003260
        /*04d4*/ 	.word	0x00000000
        /*04d8*/ 	.word	0x000000a0
        /*04dc*/ 	.short	0x010a
        /*04de*/ 	.byte	0xff
	.zero		1


	//   ....[63]....
        /*04e0*/ 	.word	0x00003370
        /*04e4*/ 	.word	0x00000003
        /*04e8*/ 	.word	0x00000000
        /*04ec*/ 	.short	0x0101
        /*04ee*/ 	.byte	0xff
	.zero		1


	//   ....[64]....
        /*04f0*/ 	.word	0x00003380
        /*04f4*/ 	.word	0x000000ff
        /*04f8*/ 	.word	0x00000000
        /*04fc*/ 	.short	0x010a
        /*04fe*/ 	.byte	0x07
	.zero		1


	//   ....[65]....
        /*0500*/ 	.word	0x00003400
        /*0504*/ 	.word	0x000000ff
        /*0508*/ 	.word	0x000000e0
        /*050c*/ 	.short	0x010a
        /*050e*/ 	.byte	0x06
	.zero		1


	//   ....[66]....
        /*0510*/ 	.word	0x000034d0
        /*0514*/ 	.word	0x000000ff
        /*0518*/ 	.word	0x00000000
        /*051c*/ 	.short	0x010a
        /*051e*/ 	.byte	0x0b
	.zero		1


	//   ....[67]....
        /*0520*/ 	.word	0x00003600
        /*0524*/ 	.word	0x000000ff
        /*0528*/ 	.word	0x00000000
        /*052c*/ 	.short	0x010a
        /*052e*/ 	.byte	0x22
	.zero		1


	//   ....[68]....
        /*0530*/ 	.word	0x000039e0
        /*0534*/ 	.word	0x000000ff
        /*0538*/ 	.word	0x00000000
        /*053c*/ 	.short	0x010a
        /*053e*/ 	.byte	0x06
	.zero		1


	//   ....[69]....
        /*0540*/ 	.word	0x00003a70
        /*0544*/ 	.word	0x000000ff
        /*0548*/ 	.word	0x00000000
        /*054c*/ 	.short	0x010a
        /*054e*/ 	.byte	0x06
	.zero		1


	//   ....[70]....
        /*0550*/ 	.word	0x00003b00
        /*0554*/ 	.word	0x000000ff
        /*0558*/ 	.word	0x00000000
        /*055c*/ 	.short	0x010a
        /*055e*/ 	.byte	0x06
	.zero		1


	//   ....[71]....
        /*0560*/ 	.word	0x00003b90
        /*0564*/ 	.word	0x000000ff
        /*0568*/ 	.word	0x00000000
        /*056c*/ 	.short	0x010a
        /*056e*/ 	.byte	0x07
	.zero		1


	//   ....[72]....
        /*0570*/ 	.word	0x00003fc0
        /*0574*/ 	.word	0x00000000
        /*0578*/ 	.word	0x000000a0
        /*057c*/ 	.short	0x010a
        /*057e*/ 	.byte	0xff
	.zero		1


	//   ....[73]....
        /*0580*/ 	.word	0x00004080
        /*0584*/ 	.word	0x00000000
        /*0588*/ 	.word	0x00000000
        /*058c*/ 	.short	0x0101
        /*058e*/ 	.byte	0xff
	.zero		1


	//   ....[74]....
        /*0590*/ 	.word	0x000043a0
        /*0594*/ 	.word	0x000000ff
        /*0598*/ 	.word	0x00000098
        /*059c*/ 	.short	0x010a
        /*059e*/ 	.byte	0x07
	.zero		1


	//   ....[75]....
        /*05a0*/ 	.word	0x000045c0
        /*05a4*/ 	.word	0x000000ff
        /*05a8*/ 	.word	0x00000078
        /*05ac*/ 	.short	0x010a
        /*05ae*/ 	.byte	0x0f
	.zero		1


	//   ....[76]....
        /*05b0*/ 	.word	0x000047c0
        /*05b4*/ 	.word	0x000000ff
        /*05b8*/ 	.word	0x00000060
        /*05bc*/ 	.short	0x010b
        /*05be*/ 	.byte	0x0f
	.zero		1


	//   ....[77]....
        /*05c0*/ 	.word	0x00004810
        /*05c4*/ 	.word	0x000000ff
        /*05c8*/ 	.word	0x00000000
        /*05cc*/ 	.short	0x0101
        /*05ce*/ 	.byte	0x10
	.zero		1


	//   ....[78]....
        /*05d0*/ 	.word	0x00004850
        /*05d4*/ 	.word	0x000000ff
        /*05d8*/ 	.word	0x00000078
        /*05dc*/ 	.short	0x010a
        /*05de*/ 	.byte	0x0d
	.zero		1


	//   ....[79]....
        /*05e0*/ 	.word	0x00004a90
        /*05e4*/ 	.word	0x000000ff
        /*05e8*/ 	.word	0x00000060
        /*05ec*/ 	.short	0x010b
        /*05ee*/ 	.byte	0x0d
	.zero		1


	//   ....[80]....
        /*05f0*/ 	.word	0x00004b00
        /*05f4*/ 	.word	0x000000ff
        /*05f8*/ 	.word	0x00000000
        /*05fc*/ 	.short	0x0101
        /*05fe*/ 	.byte	0x0f
	.zero		1


	//   ....[81]....
        /*0600*/ 	.word	0x00004b50
        /*0604*/ 	.word	0x000000ff
        /*0608*/ 	.word	0x00000000
        /*060c*/ 	.short	0x010a
        /*060e*/ 	.byte	0x04
	.zero		1


	//   ....[82]....
        /*0610*/ 	.word	0x00004be0
        /*0614*/ 	.word	0x000000ff
        /*0618*/ 	.word	0x00000000
        /*061c*/ 	.short	0x010a
        /*061e*/ 	.byte	0x04
	.zero		1


	//   ....[83]....
        /*0620*/ 	.word	0x00004c80
        /*0624*/ 	.word	0x00000000
        /*0628*/ 	.word	0x00000000
        /*062c*/ 	.short	0x010a
        /*062e*/ 	.byte	0xff
	.zero		1


	//   ....[84]....
        /*0630*/ 	.word	0x00005000
        /*0634*/ 	.word	0x00000000
        /*0638*/ 	.word	0x000000a0
        /*063c*/ 	.short	0x010a
        /*063e*/ 	.byte	0xff
	.zero		1


	//   ....[85]....
        /*0640*/ 	.word	0x00005110
        /*0644*/ 	.word	0x00000000
        /*0648*/ 	.word	0x00000000
        /*064c*/ 	.short	0x0101
        /*064e*/ 	.byte	0xff
	.zero		1


	//   ....[86]....
        /*0650*/ 	.word	0x00005b60
        /*0654*/ 	.word	0x00000002
        /*0658*/ 	.word	0x00000060
        /*065c*/ 	.short	0x010a
        /*065e*/ 	.byte	0xff
	.zero		1


	//   ....[87]....
        /*0660*/ 	.word	0x00005ba0
        /*0664*/ 	.word	0x00000052
        /*0668*/ 	.word	0x000000c0
        /*066c*/ 	.short	0x010a
        /*066e*/ 	.byte	0xff
	.zero		1


	//   ....[88]....
        /*0670*/ 	.word	0x00005c90
        /*0674*/ 	.word	0x00000002
        /*0678*/ 	.word	0x00000060
        /*067c*/ 	.short	0x010a
        /*067e*/ 	.byte	0xff
	.zero		1


	//   ....[89]....
        /*0680*/ 	.word	0x00005ec0
        /*0684*/ 	.word	0x00000052
        /*0688*/ 	.word	0x000000c0
        /*068c*/ 	.short	0x010a
        /*068e*/ 	.byte	0xff
	.zero		1


	//   ....[90]....
        /*0690*/ 	.word	0x00006550
        /*0694*/ 	.word	0x00000000
        /*0698*/ 	.word	0x00000000
        /*069c*/ 	.short	0x0101
        /*069e*/ 	.byte	0xff
	.zero		1


	//   ....[91]....
        /*06a0*/ 	.word	0x00006560
        /*06a4*/ 	.word	0x00000002
        /*06a8*/ 	.word	0x00000060
        /*06ac*/ 	.short	0x010a
        /*06ae*/ 	.byte	0xff
	.zero		1


	//   ....[92]....
        /*06b0*/ 	.word	0x00006630
        /*06b4*/ 	.word	0x00000002
        /*06b8*/ 	.word	0x00000060
        /*06bc*/ 	.short	0x010a
        /*06be*/ 	.byte	0xff
	.zero		1


	//   ....[93]....
        /*06c0*/ 	.word	0x000068d0
        /*06c4*/ 	.word	0x000000ff
        /*06c8*/ 	.word	0x00000000
        /*06cc*/ 	.short	0x0101
        /*06ce*/ 	.byte	0x05
	.zero		1


	//   ....[94]....
        /*06d0*/ 	.word	0x00006e10
        /*06d4*/ 	.word	0x00000000
        /*06d8*/ 	.word	0x00000000
        /*06dc*/ 	.short	0x0101
        /*06de*/ 	.byte	0xff
	.zero		1


	//   ....[95]....
        /*06e0*/ 	.word	0x00007080
        /*06e4*/ 	.word	0x000000ff
        /*06e8*/ 	.word	0x00000000
        /*06ec*/ 	.short	0x0101
        /*06ee*/ 	.byte	0x04
	.zero		1


	//   ....[96]....
        /*06f0*/ 	.word	0x000070a0
        /*06f4*/ 	.word	0x00000002
        /*06f8*/ 	.word	0x00000110
        /*06fc*/ 	.short	0x010a
        /*06fe*/ 	.byte	0xff
	.zero		1


	//   ....[97]....
        /*0700*/ 	.word	0x00007100
        /*0704*/ 	.word	0x00000002
        /*0708*/ 	.word	0x00000030
        /*070c*/ 	.short	0x010a
        /*070e*/ 	.byte	0xff
	.zero		1


	//   ....[98]....
        /*0710*/ 	.word	0x00007160
        /*0714*/ 	.word	0x00000002
        /*0718*/ 	.word	0x00000030
        /*071c*/ 	.short	0x010a
        /*071e*/ 	.byte	0xff
	.zero		1


	//   ....[99]....
        /*0720*/ 	.word	0x000071b0
        /*0724*/ 	.word	0x00000002
        /*0728*/ 	.word	0x000000a0
        /*072c*/ 	.short	0x010a
        /*072e*/ 	.byte	0xff
	.zero		1


	//   ....[100]....
        /*0730*/ 	.word	0x00007210
        /*0734*/ 	.word	0x00000000
        /*0738*/ 	.word	0x00000000
        /*073c*/ 	.short	0x010a
        /*073e*/ 	.byte	0xff
	.zero		1


	//   ....[101]....
        /*0740*/ 	.word	0x00007270
        /*0744*/ 	.word	0x00000000
        /*0748*/ 	.word	0x00000000
        /*074c*/ 	.short	0x010a
        /*074e*/ 	.byte	0xff
	.zero		1


	//   ....[102]....
        /*0750*/ 	.word	0x000072d0
        /*0754*/ 	.word	0x00000000
        /*0758*/ 	.word	0x00000000
        /*075c*/ 	.short	0x010a
        /*075e*/ 	.byte	0xff
	.zero		1


	//   ....[103]....
        /*0760*/ 	.word	0x00007330
        /*0764*/ 	.word	0x00000000
        /*0768*/ 	.word	0x00000000
        /*076c*/ 	.short	0x010a
        /*076e*/ 	.byte	0xff
	.zero		1


	//   ....[104]....
        /*0770*/ 	.word	0x00007390
        /*0774*/ 	.word	0x00000000
        /*0778*/ 	.word	0x00000000
        /*077c*/ 	.short	0x010a
        /*077e*/ 	.byte	0xff
	.zero		1


	//   ....[105]....
        /*0780*/ 	.word	0x000073e0
        /*0784*/ 	.word	0x00000000
        /*0788*/ 	.word	0x00000100
        /*078c*/ 	.short	0x010a
        /*078e*/ 	.byte	0xff
	.zero		1


	//   ....[106]....
        /*0790*/ 	.word	0x00007440
        /*0794*/ 	.word	0x00000000
        /*0798*/ 	.word	0x000000b0
        /*079c*/ 	.short	0x010a
        /*079e*/ 	.byte	0xff
	.zero		1


	//   ....[107]....
        /*07a0*/ 	.word	0x00007490
        /*07a4*/ 	.word	0x00000000
        /*07a8*/ 	.word	0x000000a0
        /*07ac*/ 	.short	0x010a
        /*07ae*/ 	.byte	0xff
	.zero		1


	//   ....[108]....
        /*07b0*/ 	.word	0x000074f0
        /*07b4*/ 	.word	0x00000000
        /*07b8*/ 	.word	0x000000b0
        /*07bc*/ 	.short	0x010a
        /*07be*/ 	.byte	0xff
	.zero		1


	//   ....[109]....
        /*07c0*/ 	.word	0x00007540
        /*07c4*/ 	.word	0x00000000
        /*07c8*/ 	.word	0x000000a0
        /*07cc*/ 	.short	0x010a
        /*07ce*/ 	.byte	0xff
	.zero		1


	//   ....[110]....
        /*07d0*/ 	.word	0x000075a0
        /*07d4*/ 	.word	0x00000002
        /*07d8*/ 	.word	0x000000e0
        /*07dc*/ 	.short	0x010a
        /*07de*/ 	.byte	0xff
	.zero		1


	//   ....[111]....
        /*07e0*/ 	.word	0x00007600
        /*07e4*/ 	.word	0x00000000
        /*07e8*/ 	.word	0x00000000
        /*07ec*/ 	.short	0x010a
        /*07ee*/ 	.byte	0xff
	.zero		1


	//   ....[112]....
        /*07f0*/ 	.word	0x00007660
        /*07f4*/ 	.word	0x00000000
        /*07f8*/ 	.word	0x00000000
        /*07fc*/ 	.short	0x010a
        /*07fe*/ 	.byte	0xff
	.zero		1


	//   ....[113]....
        /*0800*/ 	.word	0x000076c0
        /*0804*/ 	.word	0x00000000
        /*0808*/ 	.word	0x00000000
        /*080c*/ 	.short	0x010a
        /*080e*/ 	.byte	0xff
	.zero		1


	//   ....[114]....
        /*0810*/ 	.word	0x00007720
        /*0814*/ 	.word	0x00000000
        /*0818*/ 	.word	0x00000000
        /*081c*/ 	.short	0x010a
        /*081e*/ 	.byte	0xff
	.zero		1


	//   ....[115]....
        /*0820*/ 	.word	0x00007780
        /*0824*/ 	.word	0x00000000
        /*0828*/ 	.word	0x00000000
        /*082c*/ 	.short	0x010a
        /*082e*/ 	.byte	0xff
	.zero		1


	//   ....[116]....
        /*0830*/ 	.word	0x000077d0
        /*0834*/ 	.word	0x00000000
        /*0838*/ 	.word	0x000000a0
        /*083c*/ 	.short	0x010a
        /*083e*/ 	.byte	0xff
	.zero		1


	//   ....[117]....
        /*0840*/ 	.word	0x00007830
        /*0844*/ 	.word	0x00000000
        /*0848*/ 	.word	0x00000098
        /*084c*/ 	.short	0x010a
        /*084e*/ 	.byte	0xff
	.zero		1


	//   ....[118]....
        /*0850*/ 	.word	0x00007890
        /*0854*/ 	.word	0x00000000
        /*0858*/ 	.word	0x00000078
        /*085c*/ 	.short	0x010a
        /*085e*/ 	.byte	0xff
	.zero		1


	//   ....[119]....
        /*0860*/ 	.word	0x000078f0
        /*0864*/ 	.word	0x00000000
        /*0868*/ 	.word	0x00000078
        /*086c*/ 	.short	0x010a
        /*086e*/ 	.byte	0xff
	.zero		1


	//   ....[120]....
        /*0870*/ 	.word	0x00007950
        /*0874*/ 	.word	0x00000000
        /*0878*/ 	.word	0x00000000
        /*087c*/ 	.short	0x010a
        /*087e*/ 	.byte	0xff
	.zero		1


	//   ....[121]....
        /*0880*/ 	.word	0x000079b0
        /*0884*/ 	.word	0x00000000
        /*0888*/ 	.word	0x00000000
        /*088c*/ 	.short	0x010a
        /*088e*/ 	.byte	0xff
	.zero		1


	//   ....[122]....
        /*0890*/ 	.word	0x00007a00
        /*0894*/ 	.word	0x00000000
        /*0898*/ 	.word	0x000000a0
        /*089c*/ 	.short	0x010a
        /*089e*/ 	.byte	0xff
	.zero		1


	//   ....[123]....
        /*08a0*/ 	.word	0x00007a50
        /*08a4*/ 	.word	0x00000002
        /*08a8*/ 	.word	0x00000060
        /*08ac*/ 	.short	0x010a
        /*08ae*/ 	.byte	0xff
	.zero		1


	//   ....[124]....
        /*08b0*/ 	.word	0x00007aa0
        /*08b4*/ 	.word	0x00000052
        /*08b8*/ 	.word	0x000000c0
        /*08bc*/ 	.short	0x010a
        /*08be*/ 	.byte	0xff
	.zero		1


	//   ....[125]....
        /*08c0*/ 	.word	0x00007af0
        /*08c4*/ 	.word	0x00000002
        /*08c8*/ 	.word	0x00000060
        /*08cc*/ 	.short	0x010a
        /*08ce*/ 	.byte	0xff
	.zero		1


	//----- nvinfo : EIATTR_NUM_MBARRIERS
	.align		4
.L_47:
        /*08d0*/ 	.byte	0x03, 0x38
        /*08d2*/ 	.short	0x0024


	//----- nvinfo : EIATTR_EXIT_INSTR_OFFSETS
	.align		4
        /*08d4*/ 	.byte	0x04, 0x1c
        /*08d6*/ 	.short	(.L_49 - .L_48)


	//   ....[0]....
.L_48:
        /*08d8*/ 	.word	0x00002780


	//   ....[1]....
        /*08dc*/ 	.word	0x00002c70


	//   ....[2]....
        /*08e0*/ 	.word	0x00002cd0


	//   ....[3]....
        /*08e4*/ 	.word	0x00003df0


	//   ....[4]....
        /*08e8*/ 	.word	0x00004cb0


	//   ....[5]....
        /*08ec*/ 	.word	0x00004cf0


	//   ....[6]....
        /*08f0*/ 	.word	0x00006f70


	//   ....[7]....
        /*08f4*/ 	.word	0x00006ff0


	//   ....[8]....
        /*08f8*/ 	.word	0x00007020


	//   ....[9]....
        /*08fc*/ 	.word	0x00007090


	//----- nvinfo : EIATTR_MAX_THREADS
	.align		4
.L_49:
        /*0900*/ 	.byte	0x04, 0x05
        /*0902*/ 	.short	(.L_51 - .L_50)
.L_50:
        /*0904*/ 	.word	0x00000100
        /*0908*/ 	.word	0x00000001
        /*090c*/ 	.word	0x00000001


	//----- nvinfo : EIATTR_CRS_STACK_SIZE
	.align		4
.L_51:
        /*0910*/ 	.byte	0x04, 0x1e
        /*0912*/ 	.short	(.L_53 - .L_52)
.L_52:
        /*0914*/ 	.word	0x00000000


	//----- nvinfo : EIATTR_CBANK_PARAM_SIZE
	.align		4
.L_53:
        /*0918*/ 	.byte	0x03, 0x19
        /*091a*/ 	.short	0x0800


	//----- nvinfo : EIATTR_PARAM_CBANK
	.align		4
        /*091c*/ 	.byte	0x04, 0x0a
        /*091e*/ 	.short	(.L_55 - .L_54)
	.align		4
.L_54:
        /*0920*/ 	.word	index@(.nv.constant0._ZN7cutlass13device_kernelINS_4gemm6kernel13GemmUniversalIN4cute5tupleIJiiiiEEENS1_10collective13CollectiveMmaINS1_35MainloopSm100TmaUmmaWarpSpecializedILi6ELi2ELi4ENS5_IJNS4_1CILi1EEESB_SB_EEEEENS5_IJNSA_ILi64EEESE_SE_EEEfNS5_IJlSB_lEEEfSG_NS4_8TiledMMAINS4_8MMA_AtomIJNS4_17SM100_MMA_TF32_SSINS_10tfloat32_tESK_fLi64ELi64ELNS4_4UMMA5MajorE0ELSM_0ELNSL_7ScaleInE0ELSN_0EEEEEENS4_6LayoutISC_NS5_IJNSA_ILi0EEESR_SR_EEEEENS5_IJNS4_10UnderscoreESU_SU_EEEEENS4_13SM90_TMA_LOADENS4_14ComposedLayoutINS4_7SwizzleILi3ELi4ELi3EEENS4_18smem_ptr_flag_bitsILi32EEENSQ_INS5_IJNSA_ILi8EEENSA_ILi32EEEEEENS5_IJS14_SB_EEEEEEEvNS4_8identityESX_S18_vS19_EENS_8epilogue10collective18CollectiveEpilogueINS1B_23Sm100TmaWarpSpecializedILi3ELi2ELi16ELb1ELb0EEEJSF_NS5_IJNSQ_ISE_SB_EENSQ_IS14_SB_EEEEEfSG_fSG_NS1B_6fusion15FusionCallbacksIS1F_NS1J_17LinearCombinationIffffLNS_15FloatRoundStyleE2EEESF_S1I_JEEENS4_5SM1004TMEM4LOAD26SM100_TMEM_LOAD_16dp128b8xESX_S18_NS4_17SM75_U32x4_LDSM_NENS4_14SM90_TMA_STOREES18_NS4_17SM90_U32x4_STSM_NENS4_39AutoVectorizingCopyWithAssumedAlignmentILi128EEEEEEvvEEEEvNT_6ParamsE)
        /*0924*/ 	.short	0x0380
        /*0926*/ 	.short	0x0800


	//----- nvinfo : EIATTR_SW_WAR
	.align		4
.L_55:
        /*0928*/ 	.byte	0x04, 0x36
        /*092a*/ 	.short	(.L_57 - .L_56)
.L_56:
        /*092c*/ 	.word	0x00000008
.L_57:


//--------------------- .nv.callgraph             --------------------------
	.section	.nv.callgraph,"",@"SHT_CUDA_CALLGRAPH"
	.align	4
	.sectionentsize	8
	.align		4
        /*0000*/ 	.word	0x00000000
	.align		4
        /*0004*/ 	.word	0xffffffff
	.align		4
        /*0008*/ 	.word	index@(_ZN7cutlass13device_kernelINS_4gemm6kernel13GemmUniversalIN4cute5tupleIJiiiiEEENS1_10collective13CollectiveMmaINS1_35MainloopSm100TmaUmmaWarpSpecializedILi6ELi2ELi4ENS5_IJNS4_1CILi1EEESB_SB_EEEEENS5_IJNSA_ILi64EEESE_SE_EEEfNS5_IJlSB_lEEEfSG_NS4_8TiledMMAINS4_8MMA_AtomIJNS4_17SM100_MMA_TF32_SSINS_10tfloat32_tESK_fLi64ELi64ELNS4_4UMMA5MajorE0ELSM_0ELNSL_7ScaleInE0ELSN_0EEEEEENS4_6LayoutISC_NS5_IJNSA_ILi0EEESR_SR_EEEEENS5_IJNS4_10UnderscoreESU_SU_EEEEENS4_13SM90_TMA_LOADENS4_14ComposedLayoutINS4_7SwizzleILi3ELi4ELi3EEENS4_18smem_ptr_flag_bitsILi32EEENSQ_INS5_IJNSA_ILi8EEENSA_ILi32EEEEEENS5_IJS14_SB_EEEEEEEvNS4_8identityESX_S18_vS19_EENS_8epilogue10collective18CollectiveEpilogueINS1B_23Sm100TmaWarpSpecializedILi3ELi2ELi16ELb1ELb0EEEJSF_NS5_IJNSQ_ISE_SB_EENSQ_IS14_SB_EEEEEfSG_fSG_NS1B_6fusion15FusionCallbacksIS1F_NS1J_17LinearCombinationIffffLNS_15FloatRoundStyleE2EEESF_S1I_JEEENS4_5SM1004TMEM4LOAD26SM100_TMEM_LOAD_16dp128b8xESX_S18_NS4_17SM75_U32x4_LDSM_NENS4_14SM90_TMA_STOREES18_NS4_17SM90_U32x4_STSM_NENS4_39AutoVectorizingCopyWithAssumedAlignmentILi128EEEEEEvvEEEEvNT_6ParamsE)
	.align		4
        /*000c*/ 	.word	index@(__assertfail)
	.align		4
        /*0010*/ 	.word	0x00000000
	.align		4
        /*0014*/ 	.word	0xfffffffe
	.align		4
        /*0018*/ 	.word	0x00000000
	.align		4
        /*001c*/ 	.word	0xfffffffd
	.align		4
        /*0020*/ 	.word	0x00000000
	.align		4
        /*0024*/ 	.word	0xfffffffc


//--------------------- .nv.constant4             --------------------------
	.section	.nv.constant4,"a",@progbits
	.align	8
	.align		8
.nv.constant4:
        /*0000*/ 	.dword	__assertfail
	.align		8
        /*0008*/ 	.dword	__unnamed_1
	.align		8
        /*0010*/ 	.dword	__unnamed_2
	.align		8
        /*0018*/ 	.dword	_ZN40_INTERNAL_c13d4c6c_4_k_cu_e48d6d40_258104cuda3std3__45__cpo5beginE
	.align		8
        /*0020*/ 	.dword	_ZN40_INTERNAL_c13d4c6c_4_k_cu_e48d6d40_258104cuda3std3__45__cpo3endE
	.align		8
        /*0028*/ 	.dword	_ZN40_INTERNAL_c13d4c6c_4_k_cu_e48d6d40_258104cuda3std3__45__cpo6cbeginE
	.align		8
        /*0030*/ 	.dword	_ZN40_INTERNAL_c13d4c6c_4_k_cu_e48d6d40_258104cuda3std3__45__cpo4cendE
	.align		8
        /*0038*/ 	.dword	_ZN40_INTERNAL_c13d4c6c_4_k_cu_e48d6d40_258104cuda3std3__442_GLOBAL__N__c13d4c6c_4_k_cu_e48d6d40_258106ignoreE
	.align		8
        /*0040*/ 	.dword	_ZN40_INTERNAL_c13d4c6c_4_k_cu_e48d6d40_258104cuda3std3__419piecewise_constructE
	.align		8
        /*0048*/ 	.dword	_ZN40_INTERNAL_c13d4c6c_4_k_cu_e48d6d40_258104cuda3std3__48in_placeE
	.align		8
        /*0050*/ 	.dword	_ZN40_INTERNAL_c13d4c6c_4_k_cu_e48d6d40_258104cuda3std6ranges3__45__cpo4swapE
	.align		8
        /*0058*/ 	.dword	_ZN40_INTERNAL_c13d4c6c_4_k_cu_e48d6d40_258104cuda3std6ranges3__45__cpo9iter_moveE
	.align		8
        /*0060*/ 	.dword	_ZN40_INTERNAL_c13d4c6c_4_k_cu_e48d6d40_258104cute7productE
	.align		8
        /*0068*/ 	.dword	_ZN40_INTERNAL_c13d4c6c_4_k_cu_e48d6d40_258104cute1_E
	.align		8
        /*0070*/ 	.dword	$str$25
	.align		8
        /*0078*/ 	.dword	$str$26
	.align		8
        /*0080*/ 	.dword	$str$27
	.align		8
        /*0088*/ 	.dword	$str$28


//--------------------- .text._ZN7cutlass13device_kernelINS_4gemm6kernel13GemmUniversalIN4cute5tupleIJiiiiEEENS1_10collective13CollectiveMmaINS1_35MainloopSm100TmaUmmaWarpSpecializedILi6ELi2ELi4ENS5_IJNS4_1CILi1EEESB_SB_EEEEENS5_IJNSA_ILi64EEESE_SE_EEEfNS5_IJlSB_lEEEfSG_NS4_8TiledMMAINS4_8MMA_AtomIJNS4_17SM100_MMA_TF32_SSINS_10tfloat32_tESK_fLi64ELi64ELNS4_4UMMA5MajorE0ELSM_0ELNSL_7ScaleInE0ELSN_0EEEEEENS4_6LayoutISC_NS5_IJNSA_ILi0EEESR_SR_EEEEENS5_IJNS4_10UnderscoreESU_SU_EEEEENS4_13SM90_TMA_LOADENS4_14ComposedLayoutINS4_7SwizzleILi3ELi4ELi3EEENS4_18smem_ptr_flag_bitsILi32EEENSQ_INS5_IJNSA_ILi8EEENSA_ILi32EEEEEENS5_IJS14_SB_EEEEEEEvNS4_8identityESX_S18_vS19_EENS_8epilogue10collective18CollectiveEpilogueINS1B_23Sm100TmaWarpSpecializedILi3ELi2ELi16ELb1ELb0EEEJSF_NS5_IJNSQ_ISE_SB_EENSQ_IS14_SB_EEEEEfSG_fSG_NS1B_6fusion15FusionCallbacksIS1F_NS1J_17LinearCombinationIffffLNS_15FloatRoundStyleE2EEESF_S1I_JEEENS4_5SM1004TMEM4LOAD26SM100_TMEM_LOAD_16dp128b8xESX_S18_NS4_17SM75_U32x4_LDSM_NENS4_14SM90_TMA_STOREES18_NS4_17SM90_U32x4_STSM_NENS4_39AutoVectorizingCopyWithAssumedAlignmentILi128EEEEEEvvEEEEvNT_6ParamsE --------------------------
	.section	.text._ZN7cutlass13device_kernelINS_4gemm6kernel13GemmUniversalIN4cute5tupleIJiiiiEEENS1_10collective13CollectiveMmaINS1_35MainloopSm100TmaUmmaWarpSpecializedILi6ELi2ELi4ENS5_IJNS4_1CILi1EEESB_SB_EEEEENS5_IJNSA_ILi64EEESE_SE_EEEfNS5_IJlSB_lEEEfSG_NS4_8TiledMMAINS4_8MMA_AtomIJNS4_17SM100_MMA_TF32_SSINS_10tfloat32_tESK_fLi64ELi64ELNS4_4UMMA5MajorE0ELSM_0ELNSL_7ScaleInE0ELSN_0EEEEEENS4_6LayoutISC_NS5_IJNSA_ILi0EEESR_SR_EEEEENS5_IJNS4_10UnderscoreESU_SU_EEEEENS4_13SM90_TMA_LOADENS4_14ComposedLayoutINS4_7SwizzleILi3ELi4ELi3EEENS4_18smem_ptr_flag_bitsILi32EEENSQ_INS5_IJNSA_ILi8EEENSA_ILi32EEEEEENS5_IJS14_SB_EEEEEEEvNS4_8identityESX_S18_vS19_EENS_8epilogue10collective18CollectiveEpilogueINS1B_23Sm100TmaWarpSpecializedILi3ELi2ELi16ELb1ELb0EEEJSF_NS5_IJNSQ_ISE_SB_EENSQ_IS14_SB_EEEEEfSG_fSG_NS1B_6fusion15FusionCallbacksIS1F_NS1J_17LinearCombinationIffffLNS_15FloatRoundStyleE2EEESF_S1I_JEEENS4_5SM1004TMEM4LOAD26SM100_TMEM_LOAD_16dp128b8xESX_S18_NS4_17SM75_U32x4_LDSM_NENS4_14SM90_TMA_STOREES18_NS4_17SM90_U32x4_STSM_NENS4_39AutoVectorizingCopyWithAssumedAlignmentILi128EEEEEEvvEEEEvNT_6ParamsE,"ax",@progbits
	.align	128
.text._ZN7cutlass13device_kernelINS_4gemm6kernel13GemmUniversalIN4cute5tupleIJiiiiEEENS1_10collective13CollectiveMmaINS1_35MainloopSm100TmaUmmaWarpSpecializedILi6ELi2ELi4ENS5_IJNS4_1CILi1EEESB_SB_EEEEENS5_IJNSA_ILi64EEESE_SE_EEEfNS5_IJlSB_lEEEfSG_NS4_8TiledMMAINS4_8MMA_AtomIJNS4_17SM100_MMA_TF32_SSINS_10tfloat32_tESK_fLi64ELi64ELNS4_4UMMA5MajorE0ELSM_0ELNSL_7ScaleInE0ELSN_0EEEEEENS4_6LayoutISC_NS5_IJNSA_ILi0EEESR_SR_EEEEENS5_IJNS4_10UnderscoreESU_SU_EEEEENS4_13SM90_TMA_LOADENS4_14ComposedLayoutINS4_7SwizzleILi3ELi4ELi3EEENS4_18smem_ptr_flag_bitsILi32EEENSQ_INS5_IJNSA_ILi8EEENSA_ILi32EEEEEENS5_IJS14_SB_EEEEEEEvNS4_8identityESX_S18_vS19_EENS_8epilogue10collective18CollectiveEpilogueINS1B_23Sm100TmaWarpSpecializedILi3ELi2ELi16ELb1ELb0EEEJSF_NS5_IJNSQ_ISE_SB_EENSQ_IS14_SB_EEEEEfSG_fSG_NS1B_6fusion15FusionCallbacksIS1F_NS1J_17LinearCombinationIffffLNS_15FloatRoundStyleE2EEESF_S1I_JEEENS4_5SM1004TMEM4LOAD26SM100_TMEM_LOAD_16dp128b8xESX_S18_NS4_17SM75_U32x4_LDSM_NENS4_14SM90_TMA_STOREES18_NS4_17SM90_U32x4_STSM_NENS4_39AutoVectorizingCopyWithAssumedAlignmentILi128EEEEEEvvEEEEvNT_6ParamsE:
        .type           _ZN7cutlass13device_kernelINS_4gemm6kernel13GemmUniversalIN4cute5tupleIJiiiiEEENS1_10collective13CollectiveMmaINS1_35MainloopSm100TmaUmmaWarpSpecializedILi6ELi2ELi4ENS5_IJNS4_1CILi1EEESB_SB_EEEEENS5_IJNSA_ILi64EEESE_SE_EEEfNS5_IJlSB_lEEEfSG_NS4_8TiledMMAINS4_8MMA_AtomIJNS4_17SM100_MMA_TF32_SSINS_10tfloat32_tESK_fLi64ELi64ELNS4_4UMMA5MajorE0ELSM_0ELNSL_7ScaleInE0ELSN_0EEEEEENS4_6LayoutISC_NS5_IJNSA_ILi0EEESR_SR_EEEEENS5_IJNS4_10UnderscoreESU_SU_EEEEENS4_13SM90_TMA_LOADENS4_14ComposedLayoutINS4_7SwizzleILi3ELi4ELi3EEENS4_18smem_ptr_flag_bitsILi32EEENSQ_INS5_IJNSA_ILi8EEENSA_ILi32EEEEEENS5_IJS14_SB_EEEEEEEvNS4_8identityESX_S18_vS19_EENS_8epilogue10collective18CollectiveEpilogueINS1B_23Sm100TmaWarpSpecializedILi3ELi2ELi16ELb1ELb0EEEJSF_NS5_IJNSQ_ISE_SB_EENSQ_IS14_SB_EEEEEfSG_fSG_NS1B_6fusion15FusionCallbacksIS1F_NS1J_17LinearCombinationIffffLNS_15FloatRoundStyleE2EEESF_S1I_JEEENS4_5SM1004TMEM4LOAD26SM100_TMEM_LOAD_16dp128b8xESX_S18_NS4_17SM75_U32x4_LDSM_NENS4_14SM90_TMA_STOREES18_NS4_17SM90_U32x4_STSM_NENS4_39AutoVectorizingCopyWithAssumedAlignmentILi128EEEEEEvvEEEEvNT_6ParamsE,@function
        .size           _ZN7cutlass13device_kernelINS_4gemm6kernel13GemmUniversalIN4cute5tupleIJiiiiEEENS1_10collective13CollectiveMmaINS1_35MainloopSm100TmaUmmaWarpSpecializedILi6ELi2ELi4ENS5_IJNS4_1CILi1EEESB_SB_EEEEENS5_IJNSA_ILi64EEESE_SE_EEEfNS5_IJlSB_lEEEfSG_NS4_8TiledMMAINS4_8MMA_AtomIJNS4_17SM100_MMA_TF32_SSINS_10tfloat32_tESK_fLi64ELi64ELNS4_4UMMA5MajorE0ELSM_0ELNSL_7ScaleInE0ELSN_0EEEEEENS4_6LayoutISC_NS5_IJNSA_ILi0EEESR_SR_EEEEENS5_IJNS4_10UnderscoreESU_SU_EEEEENS4_13SM90_TMA_LOADENS4_14ComposedLayoutINS4_7SwizzleILi3ELi4ELi3EEENS4_18smem_ptr_flag_bitsILi32EEENSQ_INS5_IJNSA_ILi8EEENSA_ILi32EEEEEENS5_IJS14_SB_EEEEEEEvNS4_8identityESX_S18_vS19_EENS_8epilogue10collective18CollectiveEpilogueINS1B_23Sm100TmaWarpSpecializedILi3ELi2ELi16ELb1ELb0EEEJSF_NS5_IJNSQ_ISE_SB_EENSQ_IS14_SB_EEEEEfSG_fSG_NS1B_6fusion15FusionCallbacksIS1F_NS1J_17LinearCombinationIffffLNS_15FloatRoundStyleE2EEESF_S1I_JEEENS4_5SM1004TMEM4LOAD26SM100_TMEM_LOAD_16dp128b8xESX_S18_NS4_17SM75_U32x4_LDSM_NENS4_14SM90_TMA_STOREES18_NS4_17SM90_U32x4_STSM_NENS4_39AutoVectorizingCopyWithAssumedAlignmentILi128EEEEEEvvEEEEvNT_6ParamsE,(.L_x_160 - _ZN7cutlass13device_kernelINS_4gemm6kernel13GemmUniversalIN4cute5tupleIJiiiiEEENS1_10collective13CollectiveMmaINS1_35MainloopSm100TmaUmmaWarpSpecializedILi6ELi2ELi4ENS5_IJNS4_1CILi1EEESB_SB_EEEEENS5_IJNSA_ILi64EEESE_SE_EEEfNS5_IJlSB_lEEEfSG_NS4_8TiledMMAINS4_8MMA_AtomIJNS4_17SM100_MMA_TF32_SSINS_10tfloat32_tESK_fLi64ELi64ELNS4_4UMMA5MajorE0ELSM_0ELNSL_7ScaleInE0ELSN_0EEEEEENS4_6LayoutISC_NS5_IJNSA_ILi0EEESR_SR_EEEEENS5_IJNS4_10UnderscoreESU_SU_EEEEENS4_13SM90_TMA_LOADENS4_14ComposedLayoutINS4_7SwizzleILi3ELi4ELi3EEENS4_18smem_ptr_flag_bitsILi32EEENSQ_INS5_IJNSA_ILi8EEENSA_ILi32EEEEEENS5_IJS14_SB_EEEEEEEvNS4_8identityESX_S18_vS19_EENS_8epilogue10collective18CollectiveEpilogueINS1B_23Sm100TmaWarpSpecializedILi3ELi2ELi16ELb1ELb0EEEJSF_NS5_IJNSQ_ISE_SB_EENSQ_IS14_SB_EEEEEfSG_fSG_NS1B_6fusion15FusionCallbacksIS1F_NS1J_17LinearCombinationIffffLNS_15FloatRoundStyleE2EEESF_S1I_JEEENS4_5SM1004TMEM4LOAD26SM100_TMEM_LOAD_16dp128b8xESX_S18_NS4_17SM75_U32x4_LDSM_NENS4_14SM90_TMA_STOREES18_NS4_17SM90_U32x4_STSM_NENS4_39AutoVectorizingCopyWithAssumedAlignmentILi128EEEEEEvvEEEEvNT_6ParamsE)
        .other          _ZN7cutlass13device_kernelINS_4gemm6kernel13GemmUniversalIN4cute5tupleIJiiiiEEENS1_10collective13CollectiveMmaINS1_35MainloopSm100TmaUmmaWarpSpecializedILi6ELi2ELi4ENS5_IJNS4_1CILi1EEESB_SB_EEEEENS5_IJNSA_ILi64EEESE_SE_EEEfNS5_IJlSB_lEEEfSG_NS4_8TiledMMAINS4_8MMA_AtomIJNS4_17SM100_MMA_TF32_SSINS_10tfloat32_tESK_fLi64ELi64ELNS4_4UMMA5MajorE0ELSM_0ELNSL_7ScaleInE0ELSN_0EEEEEENS4_6LayoutISC_NS5_IJNSA_ILi0EEESR_SR_EEEEENS5_IJNS4_10UnderscoreESU_SU_EEEEENS4_13SM90_TMA_LOADENS4_14ComposedLayoutINS4_7SwizzleILi3ELi4ELi3EEENS4_18smem_ptr_flag_bitsILi32EEENSQ_INS5_IJNSA_ILi8EEENSA_ILi32EEEEEENS5_IJS14_SB_EEEEEEEvNS4_8identityESX_S18_vS19_EENS_8epilogue10collective18CollectiveEpilogueINS1B_23Sm100TmaWarpSpecializedILi3ELi2ELi16ELb1ELb0EEEJSF_NS5_IJNSQ_ISE_SB_EENSQ_IS14_SB_EEEEEfSG_fSG_NS1B_6fusion15FusionCallbacksIS1F_NS1J_17LinearCombinationIffffLNS_15FloatRoundStyleE2EEESF_S1I_JEEENS4_5SM1004TMEM4LOAD26SM100_TMEM_LOAD_16dp128b8xESX_S18_NS4_17SM75_U32x4_LDSM_NENS4_14SM90_TMA_STOREES18_NS4_17SM90_U32x4_STSM_NENS4_39AutoVectorizingCopyWithAssumedAlignmentILi128EEEEEEvvEEEEvNT_6ParamsE,@"STO_CUDA_ENTRY STV_DEFAULT"
_ZN7cutlass13device_kernelINS_4gemm6kernel13GemmUniversalIN4cute5tupleIJiiiiEEENS1_10collective13CollectiveMmaINS1_35MainloopSm100TmaUmmaWarpSpecializedILi6ELi2ELi4ENS5_IJNS4_1CILi1EEESB_SB_EEEEENS5_IJNSA_ILi64EEESE_SE_EEEfNS5_IJlSB_lEEEfSG_NS4_8TiledMMAINS4_8MMA_AtomIJNS4_17SM100_MMA_TF32_SSINS_10tfloat32_tESK_fLi64ELi64ELNS4_4UMMA5MajorE0ELSM_0ELNSL_7ScaleInE0ELSN_0EEEEEENS4_6LayoutISC_NS5_IJNSA_ILi0EEESR_SR_EEEEENS5_IJNS4_10UnderscoreESU_SU_EEEEENS4_13SM90_TMA_LOADENS4_14ComposedLayoutINS4_7SwizzleILi3ELi4ELi3EEENS4_18smem_ptr_flag_bitsILi32EEENSQ_INS5_IJNSA_ILi8EEENSA_ILi32EEEEEENS5_IJS14_SB_EEEEEEEvNS4_8identityESX_S18_vS19_EENS_8epilogue10collective18CollectiveEpilogueINS1B_23Sm100TmaWarpSpecializedILi3ELi2ELi16ELb1ELb0EEEJSF_NS5_IJNSQ_ISE_SB_EENSQ_IS14_SB_EEEEEfSG_fSG_NS1B_6fusion15FusionCallbacksIS1F_NS1J_17LinearCombinationIffffLNS_15FloatRoundStyleE2EEESF_S1I_JEEENS4_5SM1004TMEM4LOAD26SM100_TMEM_LOAD_16dp128b8xESX_S18_NS4_17SM75_U32x4_LDSM_NENS4_14SM90_TMA_STOREES18_NS4_17SM90_U32x4_STSM_NENS4_39AutoVectorizingCopyWithAssumedAlignmentILi128EEEEEEvvEEEEvNT_6ParamsE:
[----:B------:R-:W1:Y:S01]  /*0000*/  LDC R1, c[0x0][0x37c] ;  /* 0x0000df00ff017b82 */ /* 0x000e620000000800 */
[----:B------:R-:W2:Y:S01]  /*0010*/  S2R R75, SR_TID.X ;  /* 0x00000000004b7919 */ /* 0x000ea20000002100 */
[----:B------:R-:W3:Y:S01]  /*0020*/  LDCU.64 UR4, c[0x0][0x890] ;  /* 0x00011200ff0477ac */ /* 0x000ee20008000a00 */
[----:B------:R-:W-:Y:S02]  /*0030*/  PRMT R64, RZ, 0x7610, R64 ;  /* 0x00007610ff407816 */ /* 0x000fe40000000040 */
[----:B------:R-:W-:Y:S01]  /*0040*/  ELECT P5, URZ, PT ;  /* 0x0000000000ff782f */ /* 0x000fe200038a0000 */
[----:B------:R-:W4:Y:S01]  /*0050*/  LDCU.64 UR46, c[0x0][0x358] ;  /* 0x00006b00ff2e77ac */ /* 0x000f220008000a00 */
[----:B---3--:R-:W-:-:S04]  /*0060*/  UISETP.NE.U32.AND UP0, UPT, UR4, URZ, UPT ;  /* 0x000000ff0400728c */ /* 0x008fc8000bf05070 */
[----:B------:R-:W-:Y:S01]  /*0070*/  UISETP.NE.AND.EX UP0, UPT, UR5, URZ, UPT, UP0 ;  /* 0x000000ff0500728c */ /* 0x000fe2000bf05300 */
[----:B--2---:R-:W-:-:S05]  /*0080*/  SHF.R.U32.HI R69, RZ, 0x5, R75 ;  /* 0x00000005ff457819 */ /* 0x004fca000001164b */
[----:B------:R-:W2:Y:S02]  /*0090*/  SHFL.IDX PT, R0, R69, RZ, 0x1f ;  /* 0x00001fff45007589 */ /* 0x000ea400000e0000 */
[----:B--2---:R-:W-:Y:S01]  /*00a0*/  R2UR UR8, R0 ;  /* 0x00000000000872ca */ /* 0x004fe200000e0000 */
[----:B-1--4-:R-:W-:-:S14]  /*00b0*/  BRA.U UP0, `(.L_x_0) ;  /* 0x00000001002c7547 */ /* 0x012fdc000b800000 */
[----:B------:R-:W1:Y:S02]  /*00c0*/  LDCU.64 UR6, c[0x0][0x888] ;  /* 0x00011100ff0677ac */ /* 0x000e640008000a00 */
[----:B-1----:R-:W-:-:S04]  /*00d0*/  UISETP.NE.U32.AND UP0, UPT, UR6, URZ, UPT ;  /* 0x000000ff0600728c */ /* 0x002fc8000bf05070 */
[----:B------:R-:W-:-:S09]  /*00e0*/  UISETP.NE.AND.EX UP0, UPT, UR7, URZ, UPT, UP0 ;  /* 0x000000ff0700728c */ /* 0x000fd2000bf05300 */
[----:B------:R-:W-:Y:S05]  /*00f0*/  BRA.U !UP0, `(.L_x_1) ;  /* 0x0000000108107547 */ /* 0x000fea000b800000 */
[----:B------:R-:W1:Y:S02]  /*0100*/  LDC.64 R2, c[0x0][0x888] ;  /* 0x00022200ff027b82 */ /* 0x000e640000000a00 */
[----:B-1----:R1:W5:Y:S01]  /*0110*/  LDG.E R35, desc[UR46][R2.64] ;  /* 0x0000002e02237981 */ /* 0x002362000c1e1900 */
[----:B------:R-:W-:Y:S01]  /*0120*/  HFMA2 R64, -RZ, RZ, 0, 5.9604644775390625e-08 ;  /* 0x00000001ff407431 */ /* 0x000fe200000001ff */
[----:B------:R-:W-:Y:S05]  /*0130*/  BRA `(.L_x_0) ;  /* 0x00000000000c7947 */ /* 0x000fea0003800000 */
.L_x_1:
[----:B------:R-:W1:Y:S01]  /*0140*/  LDCU UR6, c[0x0][0x880] ;  /* 0x00011000ff0677ac */ /* 0x000e620008000800 */
[----:B------:R-:W-:Y:S01]  /*0150*/  HFMA2 R64, -RZ, RZ, 0, 5.9604644775390625e-08 ;  /* 0x00000001ff407431 */ /* 0x000fe200000001ff */
[----:B-1----:R-:W-:-:S07]  /*0160*/  MOV R35, UR6 ;  /* 0x0000000600237c02 */ /* 0x002fce0008000f00 */
.L_x_0:
[----:B------:R-:W2:Y:S02]  /*0170*/  LDCU.64 UR6, c[0x0][0x8b0] ;  /* 0x00011600ff0677ac */ /* 0x000ea40008000a00 */
[----:B--2---:R-:W-:-:S04]  /*0180*/  UISETP.NE.U32.AND UP0, UPT, UR6, URZ, UPT ;  /* 0x000000ff0600728c */ /* 0x004fc8000bf05070 */
[----:B------:R-:W-:-:S09]  /*0190*/  UISETP.NE.AND.EX UP0, UPT, UR7, URZ, UPT, UP0 ;  /* 0x000000ff0700728c */ /* 0x000fd2000bf05300 */
[----:B------:R-:W-:Y:S05]  /*01a0*/  BRA.U UP0, `(.L_x_2) ;  /* 0x0000000100247547 */ /* 0x000fea000b800000 */
[----:B------:R-:W2:Y:S02]  /*01b0*/  LDCU.64 UR6, c[0x0][0x8a8] ;  /* 0x00011500ff0677ac */ /* 0x000ea40008000a00 */
[----:B--2---:R-:W-:-:S04]  /*01c0*/  UISETP.NE.U32.AND UP0, UPT, UR6, URZ, UPT ;  /* 0x000000ff0600728c */ /* 0x004fc8000bf05070 */
[----:B------:R-:W-:-:S09]  /*01d0*/  UISETP.NE.AND.EX UP0, UPT, UR7, URZ, UPT, UP0 ;  /* 0x000000ff0700728c */ /* 0x000fd2000bf05300 */
[----:B------:R-:W-:Y:S05]  /*01e0*/  BRA.U !UP0, `(.L_x_3) ;  /* 0x00000001080c7547 */ /* 0x000fea000b800000 */
[----:B-1----:R-:W1:Y:S02]  /*01f0*/  LDC.64 R2, c[0x0][0x8a8] ;  /* 0x00022a00ff027b82 */ /* 0x002e640000000a00 */
[----:B-1----:R2:W5:Y:S01]  /*0200*/  LDG.E R33, desc[UR46][R2.64] ;  /* 0x0000002e02217981 */ /* 0x002562000c1e1900 */
[----:B------:R-:W-:Y:S05]  /*0210*/  BRA `(.L_x_2) ;  /* 0x0000000000087947 */ /* 0x000fea0003800000 */
.L_x_3:
[----:B------:R-:W2:Y:S02]  /*0220*/  LDCU UR6, c[0x0][0x8a0] ;  /* 0x00011400ff0677ac */ /* 0x000ea40008000800 */
[----:B--2---:R-:W-:Y:S02]  /*0230*/  MOV R33, UR6 ;  /* 0x0000000600217c02 */ /* 0x004fe40008000f00 */
.L_x_2:
[----:B------:R-:W-:Y:S01]  /*0240*/  IMAD.U32 R0, RZ, RZ, UR8 ;  /* 0x00000008ff007e24 */ /* 0x000fe2000f8e00ff */
[----:B------:R-:W-:Y:S04]  /*0250*/  BSSY.RECONVERGENT B0, `(.L_x_4) ;  /* 0x000000c000007945 */ /* 0x000fe80003800200 */
[C---:B------:R-:W-:Y:S02]  /*0260*/  ISETP.NE.OR P1, PT, R0.reuse, 0x1, !P5 ;  /* 0x000000010000780c */ /* 0x040fe40006f25670 */
[----:B------:R-:W-:-:S11]  /*0270*/  ISETP.NE.OR P0, PT, R0, 0x3, !P5 ;  /* 0x000000030000780c */ /* 0x000fd60006f05670 */
[----:B------:R-:W-:Y:S05]  /*0280*/  @P1 BRA `(.L_x_5) ;  /* 0x0000000000201947 */ /* 0x000fea0003800000 */
[----:B------:R-:W3:Y:S02]  /*0290*/  LDCU.64 UR6, c[0x0][0x348] ;  /* 0x00006900ff0677ac */ /* 0x000ee40008000a00 */
[----:B---3--:R-:W-:Y:S02]  /*02a0*/  UIADD3 UR10, UP1, UPT, UR6, 0x80, URZ ;  /* 0x00000080060a7890 */ /* 0x008fe4000ff3e0ff */
[----:B------:R-:W-:Y:S02]  /*02b0*/  UIADD3 UR6, UP0, UPT, UR6, 0x180, URZ ;  /* 0x0000018006067890 */ /* 0x000fe4000ff1e0ff */
[----:B------:R-:W-:Y:S02]  /*02c0*/  UIADD3.X UR11, UPT, UPT, URZ, UR7, URZ, UP1, !UPT ;  /* 0x00000007ff0b7290 */ /* 0x000fe40008ffe4ff */
[----:B------:R-:W-:-:S07]  /*02d0*/  UIADD3.X UR7, UPT, UPT, URZ, UR7, URZ, UP0, !UPT ;  /* 0x00000007ff077290 */ /* 0x000fce00087fe4ff */
[----:B------:R3:W-:Y:S02]  /*02e0*/  UTMACCTL.PF [UR10] ;  /* 0x000000000a0079b9 */ /* 0x0007e40008040000 */
[----:B------:R3:W-:Y:S02]  /*02f0*/  UTMACCTL.PF [UR6] ;  /* 0x00000000060079b9 */ /* 0x0007e40008040000 */
[----:B---3--:R-:W-:Y:S01]  /*0300*/  NOP ;  /* 0x0000000000007918 */ /* 0x008fe20000000000 */
.L_x_5:
[----:B------:R-:W-:Y:S05]  /*0310*/  BSYNC.RECONVERGENT B0 ;  /* 0x0000000000007941 */ /* 0x000fea0003800200 */
.L_x_4:
[----:B------:R-:W-:Y:S04]  /*0320*/  BSSY.RECONVERGENT B0, `(.L_x_6) ;  /* 0x000000a000007945 */ /* 0x000fe80003800200 */
        /* <DEDUP_REMOVED lines=9> */
.L_x_7:
[----:B------:R-:W-:Y:S05]  /*03c0*/  BSYNC.RECONVERGENT B0 ;  /* 0x0000000000007941 */ /* 0x000fea0003800200 */
.L_x_6:
[----:B------:R-:W3:Y:S01]  /*03d0*/  LDCU.64 UR6, c[0x0][0x888] ;  /* 0x00011100ff0677ac */ /* 0x000ee20008000a00 */
[----:B------:R-:W-:Y:S02]  /*03e0*/  UISETP.EQ.U32.AND UP1, UPT, UR4, URZ, UPT ;  /* 0x000000ff0400728c */ /* 0x000fe4000bf22070 */
[----:B------:R-:W-:Y:S02]  /*03f0*/  UPLOP3.LUT UP2, UPT, UPT, UPT, UPT, 0x80, 0x8 ;  /* 0x000000000008789c */ /* 0x000fe40003f4f070 */
[----:B---3--:R-:W-:-:S04]  /*0400*/  UISETP.NE.U32.AND UP0, UPT, UR6, URZ, UPT ;  /* 0x000000ff0600728c */ /* 0x008fc8000bf05070 */
[----:B------:R-:W-:-:S04]  /*0410*/  UISETP.NE.AND.EX UP0, UPT, UR7, URZ, UPT, UP0 ;  /* 0x000000ff0700728c */ /* 0x000fc8000bf05300 */
[----:B------:R-:W-:-:S04]  /*0420*/  UISETP.EQ.OR.EX UP3, UPT, UR5, URZ, !UP0, UP1 ;  /* 0x000000ff0500728c */ /* 0x000fc8000c762710 */
[----:B------:R-:W-:-:S05]  /*0430*/  UP2UR UR53, UPR, URZ, 0x8 ;  /* 0x00000008ff357883 */ /* 0x000fca0008000000 */
[----:B------:R-:W-:Y:S07]  /*0440*/  BRA.U !UP3, `(.L_x_8) ;  /* 0x000000010b207547 */ /* 0x000fee000b800000 */
[----:B------:R-:W-:Y:S01]  /*0450*/  UISETP.NE.U32.AND UP2, UPT, UR4, URZ, UPT ;  /* 0x000000ff0400728c */ /* 0x000fe2000bf45070 */
[----:B-----5:R-:W-:Y:S01]  /*0460*/  FSETP.NEU.AND P0, PT, R35, RZ, PT ;  /* 0x000000ff2300720b */ /* 0x020fe20003f0d000 */
[----:B------:R-:W-:Y:S02]  /*0470*/  USEL UR4, URZ, 0xffffffff, UP0 ;  /* 0xffffffffff047887 */ /* 0x000fe40008000000 */
[----:B------:R-:W-:-:S10]  /*0480*/  UISETP.NE.AND.EX UP2, UPT, UR5, URZ, UPT, UP2 ;  /* 0x000000ff0500728c */ /* 0x000fd4000bf45320 */
[----:B------:R-:W-:Y:S01]  /*0490*/  VOTEU.ANY UP1, P0 ;  /* 0x0000000000ff7886 */ /* 0x000fe20000020100 */
[----:B------:R-:W-:-:S04]  /*04a0*/  @!UP2 USEL UR4, URZ, 0xffffffff, UP1 ;  /* 0xffffffffff04a887 */ /* 0x000fc80008800000 */
[----:B------:R-:W-:-:S04]  /*04b0*/  ULOP3.LUT UR4, UR4, 0x1, URZ, 0xc0, !UPT ;  /* 0x0000000104047892 */ /* 0x000fc8000f8ec0ff */
[----:B------:R-:W-:-:S11]  /*04c0*/  UISETP.NE.U32.AND UP2, UPT, UR4, 0x1, UPT ;  /* 0x000000010400788c */ /* 0x000fd6000bf45070 */
.L_x_8:
[----:B-12---:R-:W1:Y:S01]  /*04d0*/  SHFL.IDX PT, R2, R69, RZ, 0x1f ;  /* 0x00001fff45027589 */ /* 0x006e6200000e0000 */
[----:B------:R-:W-:-:S04]  /*04e0*/  UISETP.NE.AND UP1, UPT, UR8, 0x2, UPT ;  /* 0x000000020800788c */ /* 0x000fc8000bf25270 */
[----:B------:R-:W-:Y:S01]  /*04f0*/  USEL UR6, URZ, 0x1, UP1 ;  /* 0x00000001ff067887 */ /* 0x000fe20008800000 */
[----:B-1----:R-:W-:-:S13]  /*0500*/  ISETP.NE.AND P0, PT, R2, RZ, PT ;  /* 0x000000ff0200720c */ /* 0x002fda0003f05270 */
[----:B------:R-:W-:Y:S05]  /*0510*/  @P0 BRA `(.L_x_9) ;  /* 0x0000000000580947 */ /* 0x000fea0003800000 */
[----:B------:R-:W1:Y:S01]  /*0520*/  S2UR UR5, SR_CgaCtaId ;  /* 0x00000000000579c3 */ /* 0x000e620000008800 */
[----:B------:R-:W-:Y:S01]  /*0530*/  UMOV UR7, 0x400 ;  /* 0x0000040000077882 */ /* 0x000fe20000000000 */
[----:B------:R-:W-:Y:S01]  /*0540*/  UMOV UR4, 0x1 ;  /* 0x0000000100047882 */ /* 0x000fe20000000000 */
[----:B------:R-:W-:Y:S01]  /*0550*/  ELECT P0, URZ, PT ;  /* 0x0000000000ff782f */ /* 0x000fe20003800000 */
[----:B------:R-:W-:-:S04]  /*0560*/  UIADD3 UR10, UPT, UPT, -UR4, 0x100000, URZ ;  /* 0x00100000040a7890 */ /* 0x000fc8000fffe1ff */
[----:B------:R-:W-:Y:S02]  /*0570*/  USHF.L.U32 UR11, UR10, 0xb, URZ ;  /* 0x0000000b0a0b7899 */ /* 0x000fe400080006ff */
[----:B------:R-:W-:Y:S02]  /*0580*/  USHF.L.U32 UR10, UR10, 0x1, URZ ;  /* 0x000000010a0a7899 */ /* 0x000fe400080006ff */
[----:B-1----:R-:W-:Y:S01]  /*0590*/  ULEA UR5, UR5, UR7, 0x18 ;  /* 0x0000000705057291 */ /* 0x002fe2000f8ec0ff */
[----:B------:R-:W1:Y:S11]  /*05a0*/  FENCE.VIEW.ASYNC.S ;  /* 0x00000000000073c6 */ /* 0x000e760000000000 */
[----:B-1----:R1:W2:Y:S01]  /*05b0*/  SYNCS.EXCH.64 URZ, [UR5], UR10 ;  /* 0x0000000a05ff75b2 */ /* 0x0022a20008000100 */
[----:B------:R1:W3:Y:S01]  /*05c0*/  SYNCS.EXCH.64 URZ, [UR5+0x30], UR10 ;  /* 0x0000300a05ff75b2 */ /* 0x0002e20008000100 */
[----:B------:R1:W4:Y:S01]  /*05d0*/  SYNCS.EXCH.64 URZ, [UR5+0x8], UR10 ;  /* 0x0000080a05ff75b2 */ /* 0x0003220008000100 */
[----:B------:R1:W1:Y:S01]  /*05e0*/  SYNCS.EXCH.64 URZ, [UR5+0x38], UR10 ;  /* 0x0000380a05ff75b2 */ /* 0x0002620008000100 */
        /* <DEDUP_REMOVED lines=8> */
[----:B------:R-:W-:Y:S01]  /*0670*/  NOP ;  /* 0x0000000000007918 */ /* 0x000fe20000000000 */
.L_x_9:
[----:B------:R-:W2:Y:S01]  /*0680*/  SHFL.IDX PT, R2, R69, RZ, 0x1f ;  /* 0x00001fff45027589 */ /* 0x000ea200000e0000 */
[----:B------:R-:W-:Y:S01]  /*0690*/  NOP ;  /* 0x0000000000007918 */ /* 0x000fe20000000000 */
[----:B--2---:R-:W-:-:S13]  /*06a0*/  ISETP.NE.AND P0, PT, R2, 0x1, PT ;  /* 0x000000010200780c */ /* 0x004fda0003f05270 */
[----:B------:R-:W-:Y:S05]  /*06b0*/  @P0 BRA `(.L_x_10) ;  /* 0x0000000000500947 */ /* 0x000fea0003800000 */
[----:B------:R-:W2:Y:S01]  /*06c0*/  S2UR UR7, SR_CgaCtaId ;  /* 0x00000000000779c3 */ /* 0x000ea20000008800 */
[----:B------:R-:W-:Y:S01]  /*06d0*/  UMOV UR9, 0x400 ;  /* 0x0000040000097882 */ /* 0x000fe20000000000 */
[----:B-1----:R-:W-:Y:S01]  /*06e0*/  UMOV UR5, 0x20 ;  /* 0x0000002000057882 */ /* 0x002fe20000000000 */
[----:B------:R-:W-:Y:S01]  /*06f0*/  UMOV UR4, 0x80 ;  /* 0x0000008000047882 */ /* 0x000fe20000000000 */
[----:B------:R-:W-:-:S04]  /*0700*/  UIADD3 UR10, UPT, UPT, -UR5, 0x100000, URZ ;  /* 0x00100000050a7890 */ /* 0x000fc8000fffe1ff */
[----:B------:R-:W-:Y:S02]  /*0710*/  USHF.L.U32 UR11, UR10, 0xb, URZ ;  /* 0x0000000b0a0b7899 */ /* 0x000fe400080006ff */
[----:B------:R-:W-:Y:S02]  /*0720*/  USHF.L.U32 UR10, UR10, 0x1, URZ ;  /* 0x000000010a0a7899 */ /* 0x000fe400080006ff */
[----:B------:R-:W-:-:S04]  /*0730*/  UIADD3 UR4, UPT, UPT, -UR4, 0x100000, URZ ;  /* 0x0010000004047890 */ /* 0x000fc8000fffe1ff */
[----:B------:R-:W-:Y:S02]  /*0740*/  USHF.L.U32 UR5, UR4, 0xb, URZ ;  /* 0x0000000b04057899 */ /* 0x000fe400080006ff */
[----:B------:R-:W-:Y:S01]  /*0750*/  USHF.L.U32 UR4, UR4, 0x1, URZ ;  /* 0x0000000104047899 */ /* 0x000fe200080006ff */
[----:B------:R-:W-:Y:S01]  /*0760*/  ELECT P0, URZ, PT ;  /* 0x0000000000ff782f */ /* 0x000fe20003800000 */
[----:B--2---:R-:W-:Y:S01]  /*0770*/  ULEA UR7, UR7, UR9, 0x18 ;  /* 0x0000000907077291 */ /* 0x004fe2000f8ec0ff */
[----:B------:R-:W1:Y:S11]  /*0780*/  FENCE.VIEW.ASYNC.S ;  /* 0x00000000000073c6 */ /* 0x000e760000000000 */
[----:B-1----:R2:W1:Y:S01]  /*0790*/  SYNCS.EXCH.64 URZ, [UR7+0x60], UR10 ;  /* 0x0000600a07ff75b2 */ /* 0x0024620008000100 */
[----:B------:R2:W1:Y:S01]  /*07a0*/  SYNCS.EXCH.64 URZ, [UR7+0x78], UR4 ;  /* 0x0000780407ff75b2 */ /* 0x0004620008000100 */
[----:B------:R2:W1:Y:S01]  /*07b0*/  SYNCS.EXCH.64 URZ, [UR7+0x68], UR10 ;  /* 0x0000680a07ff75b2 */ /* 0x0004620008000100 */
[----:B------:R2:W1:Y:S01]  /*07c0*/  SYNCS.EXCH.64 URZ, [UR7+0x80], UR4 ;  /* 0x0000800407ff75b2 */ /* 0x0004620008000100 */
[----:B------:R2:W1:Y:S01]  /*07d0*/  SYNCS.EXCH.64 URZ, [UR7+0x70], UR10 ;  /* 0x0000700a07ff75b2 */ /* 0x0004620008000100 */
[----:B------:R2:W1:Y:S02]  /*07e0*/  SYNCS.EXCH.64 URZ, [UR7+0x88], UR4 ;  /* 0x0000880407ff75b2 */ /* 0x0004640008000100 */
[----:B--2---:R-:W-:Y:S01]  /*07f0*/  NOP ;  /* 0x0000000000007918 */ /* 0x004fe20000000000 */
.L_x_10:
[----:B------:R-:W2:Y:S01]  /*0800*/  SHFL.IDX PT, R2, R69, RZ, 0x1f ;  /* 0x00001fff45027589 */ /* 0x000ea200000e0000 */
[----:B------:R-:W-:Y:S01]  /*0810*/  NOP ;  /* 0x0000000000007918 */ /* 0x000fe20000000000 */
[----:B--2---:R-:W-:-:S13]  /*0820*/  ISETP.NE.AND P0, PT, R2, 0x3, PT ;  /* 0x000000030200780c */ /* 0x004fda0003f05270 */
[----:B------:R-:W-:Y:S05]  /*0830*/  @P0 BRA `(.L_x_11) ;  /* 0x0000000000300947 */ /* 0x000fea0003800000 */
[----:B-1----:R-:W1:Y:S01]  /*0840*/  S2UR UR5, SR_CgaCtaId ;  /* 0x00000000000579c3 */ /* 0x002e620000008800 */
        /* <DEDUP_REMOVED lines=8> */
[----:B-1----:R2:W1:Y:S01]  /*08d0*/  SYNCS.EXCH.64 URZ, [UR5+0x90], UR10 ;  /* 0x0000900a05ff75b2 */ /* 0x0024620008000100 */
[----:B------:R2:W1:Y:S02]  /*08e0*/  SYNCS.EXCH.64 URZ, [UR5+0x98], UR10 ;  /* 0x0000980a05ff75b2 */ /* 0x0004640008000100 */
[----:B--2---:R-:W-:Y:S01]  /*08f0*/  NOP ;  /* 0x0000000000007918 */ /* 0x004fe20000000000 */
.L_x_11:
[----:B------:R-:W2:Y:S01]  /*0900*/  SHFL.IDX PT, R2, R69, RZ, 0x1f ;  /* 0x00001fff45027589 */ /* 0x000ea200000e0000 */
[----:B------:R-:W-:Y:S01]  /*0910*/  NOP ;  /* 0x0000000000007918 */ /* 0x000fe20000000000 */
[----:B--2---:R-:W-:-:S13]  /*0920*/  ISETP.NE.AND P0, PT, R2, 0x4, PT ;  /* 0x000000040200780c */ /* 0x004fda0003f05270 */
[----:B------:R-:W-:Y:S05]  /*0930*/  @P0 BRA `(.L_x_12) ;  /* 0x00000000004c0947 */ /* 0x000fea0003800000 */
[----:B-1----:R-:W1:Y:S01]  /*0940*/  S2UR UR5, SR_CgaCtaId ;  /* 0x00000000000579c3 */ /* 0x002e620000008800 */
[----:B------:R-:W-:Y:S01]  /*0950*/  UMOV UR9, 0x100 ;  /* 0x0000010000097882 */ /* 0x000fe20000000000 */
[----:B------:R-:W-:Y:S01]  /*0960*/  UMOV UR7, 0x400 ;  /* 0x0000040000077882 */ /* 0x000fe20000000000 */
[----:B------:R-:W-:Y:S01]  /*0970*/  USEL UR9, UR9, 0xe0, UP2 ;  /* 0x000000e009097887 */ /* 0x000fe20009000000 */
[----:B------:R-:W-:Y:S01]  /*0980*/  UMOV UR4, 0x1 ;  /* 0x0000000100047882 */ /* 0x000fe20000000000 */
[----:B------:R-:W-:Y:S01]  /*0990*/  ELECT P0, URZ, PT ;  /* 0x0000000000ff782f */ /* 0x000fe20003800000 */
[----:B------:R-:W-:-:S04]  /*09a0*/  UIADD3 UR10, UPT, UPT, -UR4, 0x100000, URZ ;  /* 0x00100000040a7890 */ /* 0x000fc8000fffe1ff */
[----:B------:R-:W-:Y:S02]  /*09b0*/  USHF.L.U32 UR11, UR10, 0xb, URZ ;  /* 0x0000000b0a0b7899 */ /* 0x000fe400080006ff */
[----:B------:R-:W-:Y:S02]  /*09c0*/  USHF.L.U32 UR10, UR10, 0x1, URZ ;  /* 0x000000010a0a7899 */ /* 0x000fe400080006ff */
[----:B------:R-:W-:-:S04]  /*09d0*/  UIADD3 UR12, UPT, UPT, -UR9, 0x100000, URZ ;  /* 0x00100000090c7890 */ /* 0x000fc8000fffe1ff */
[----:B------:R-:W-:Y:S02]  /*09e0*/  USHF.L.U32 UR13, UR12, 0xb, URZ ;  /* 0x0000000b0c0d7899 */ /* 0x000fe400080006ff */
[----:B------:R-:W-:Y:S02]  /*09f0*/  USHF.L.U32 UR12, UR12, 0x1, URZ ;  /* 0x000000010c0c7899 */ /* 0x000fe400080006ff */
[----:B-1----:R-:W-:Y:S01]  /*0a00*/  ULEA UR5, UR5, UR7, 0x18 ;  /* 0x0000000705057291 */ /* 0x002fe2000f8ec0ff */
[----:B------:R-:W1:Y:S11]  /*0a10*/  FENCE.VIEW.ASYNC.S ;  /* 0x00000000000073c6 */ /* 0x000e760000000000 */
[----:B-1----:R2:W1:Y:S01]  /*0a20*/  SYNCS.EXCH.64 URZ, [UR5+0xa0], UR10 ;  /* 0x0000a00a05ff75b2 */ /* 0x0024620008000100 */
[----:B------:R2:W1:Y:S01]  /*0a30*/  SYNCS.EXCH.64 URZ, [UR5+0xb0], UR12 ;  /* 0x0000b00c05ff75b2 */ /* 0x0004620008000100 */
[----:B------:R2:W1:Y:S01]  /*0a40*/  SYNCS.EXCH.64 URZ, [UR5+0xa8], UR10 ;  /* 0x0000a80a05ff75b2 */ /* 0x0004620008000100 */
[----:B------:R2:W1:Y:S02]  /*0a50*/  SYNCS.EXCH.64 URZ, [UR5+0xb8], UR12 ;  /* 0x0000b80c05ff75b2 */ /* 0x0004640008000100 */
[----:B--2---:R-:W-:Y:S01]  /*0a60*/  NOP ;  /* 0x0000000000007918 */ /* 0x004fe20000000000 */
.L_x_12:
        /* <DEDUP_REMOVED lines=22> */
[----:B------:R2:W1:Y:S01]  /*0bd0*/  SYNCS.EXCH.64 URZ, [UR7+0xf0], UR4 ;  /* 0x0000f00407ff75b2 */ /* 0x0004620008000100 */
[----:B------:R2:W1:Y:S01]  /*0be0*/  SYNCS.EXCH.64 URZ, [UR7+0xd8], UR10 ;  /* 0x0000d80a07ff75b2 */ /* 0x0004620008000100 */
[----:B------:R2:W1:Y:S02]  /*0bf0*/  SYNCS.EXCH.64 URZ, [UR7+0xf8], UR4 ;  /* 0x0000f80407ff75b2 */ /* 0x0004640008000100 */
[----:B--2---:R-:W-:Y:S01]  /*0c00*/  NOP ;  /* 0x0000000000007918 */ /* 0x004fe20000000000 */
.L_x_13:
        /* <DEDUP_REMOVED lines=18> */
.L_x_14:
[----:B-1----:R-:W1:Y:S01]  /*0d30*/  S2UR UR5, SR_CTAID.X ;  /* 0x00000000000579c3 */ /* 0x002e620000002500 */
[----:B------:R-:W-:-:S05]  /*0d40*/  CS2R.32 R63, SR_CgaSize ;  /* 0x00000000003f7805 */ /* 0x000fca0000008a00 */
[----:B------:R-:W-:-:S05]  /*0d50*/  IMAD R63, R63, -0xa0, RZ ;  /* 0xffffff603f3f7824 */ /* 0x000fca00078e02ff */
[----:B------:R-:W-:-:S14]  /*0d60*/  R2UR UR9, R63 ;  /* 0x000000003f0972ca */ /* 0x000fdc00000e0000 */
[----:B------:R-:W2:Y:S01]  /*0d70*/  LDCU UR9, c[0x0][UR9+0x2b0] ;  /* 0x00005600090977ac */ /* 0x000ea20008000800 */
[----:B------:R-:W-:Y:S01]  /*0d80*/  NOP ;  /* 0x0000000000007918 */ /* 0x000fe20000000000 */
[----:B------:R-:W-:-:S05]  /*0d90*/  CS2R.32 R63, SR_CgaSize ;  /* 0x00000000003f7805 */ /* 0x000fca0000008a00 */
[----:B------:R-:W-:-:S05]  /*0da0*/  IMAD R63, R63, -0xa0, RZ ;  /* 0xffffff603f3f7824 */ /* 0x000fca00078e02ff */
[----:B------:R-:W-:-:S14]  /*0db0*/  R2UR UR7, R63 ;  /* 0x000000003f0772ca */ /* 0x000fdc00000e0000 */
[----:B------:R-:W3:Y:S01]  /*0dc0*/  LDCU UR7, c[0x0][UR7+0x2b4] ;  /* 0x00005680070777ac */ /* 0x000ee20008000800 */
[----:B------:R-:W4:Y:S08]  /*0dd0*/  S2UR UR4, SR_CTAID.Y ;  /* 0x00000000000479c3 */ /* 0x000f300000002600 */
[----:B------:R-:W3:Y:S01]  /*0de0*/  LDC R10, c[0x0][0xb24] ;  /* 0x0002c900ff0a7b82 */ /* 0x000ee20000000800 */
[----:B-1----:R-:W-:-:S02]  /*0df0*/  I2FP.F32.U32 R63, UR5 ;  /* 0x00000005003f7c45 */ /* 0x002fc40008201000 */
[----:B------:R-:W-:-:S05]  /*0e00*/  CS2R.32 R3, SR_CgaSize ;  /* 0x0000000000037805 */ /* 0x000fca0000008a00 */
[----:B------:R-:W-:-:S06]  /*0e10*/  IMAD R3, R3, -0xa0, RZ ;  /* 0xffffff6003037824 */ /* 0x000fcc00078e02ff */
[----:B------:R-:W1:Y:S01]  /*0e20*/  LDC R3, c[0x0][R3+0x2a0] ;  /* 0x0000a80003037b82 */ /* 0x000e620000000800 */
[----:B------:R-:W-:Y:S01]  /*0e30*/  MOV R15, UR5 ;  /* 0x00000005000f7c02 */ /* 0x000fe20008000f00 */
[----:B--2---:R-:W-:Y:S01]  /*0e40*/  FMUL R63, R63, UR9 ;  /* 0x000000093f3f7c20 */ /* 0x004fe20008400000 */
[----:B----4-:R-:W-:Y:S02]  /*0e50*/  I2FP.F32.U32 R62, UR4 ;  /* 0x00000004003e7c45 */ /* 0x010fe40008201000 */
[----:B------:R-:W-:-:S05]  /*0e60*/  CS2R.32 R2, SR_CgaSize ;  /* 0x0000000000027805 */ /* 0x000fca0000008a00 */
[----:B------:R-:W-:-:S06]  /*0e70*/  IMAD R2, R2, -0xa0, RZ ;  /* 0xffffff6002027824 */ /* 0x000fcc00078e02ff */
[----:B------:R-:W2:Y:S01]  /*0e80*/  LDC R2, c[0x0][R2+0x2a4] ;  /* 0x0000a90002027b82 */ /* 0x000ea20000000800 */
[----:B------:R-:W-:Y:S01]  /*0e90*/  MOV R14, UR4 ;  /* 0x00000004000e7c02 */ /* 0x000fe20008000f00 */
[----:B------:R-:W4:Y:S01]  /*0ea0*/  F2I.U32.TRUNC.NTZ R63, R63 ;  /* 0x0000003f003f7305 */ /* 0x000f22000020f000 */
[----:B---3--:R-:W-:-:S05]  /*0eb0*/  FMUL R62, R62, UR7 ;  /* 0x000000073e3e7c20 */ /* 0x008fca0008400000 */
[----:B------:R-:W-:Y:S01]  /*0ec0*/  BAR.SYNC.DEFER_BLOCKING 0x0 ;  /* 0x0000000000007b1d */ /* 0x000fe20000010000 */
[----:B------:R-:W-:-:S05]  /*0ed0*/  ISETP.GE.AND P0, PT, R10, 0x1, PT ;  /* 0x000000010a00780c */ /* 0x000fca0003f06270 */
[----:B------:R-:W3:Y:S02]  /*0ee0*/  F2I.U32.TRUNC.NTZ R62, R62 ;  /* 0x0000003e003e7305 */ /* 0x000ee4000020f000 */
[----:B------:R-:W2:Y:S01]  /*0ef0*/  S2UR UR36, SR_CTAID.Z ;  /* 0x00000000002479c3 */ /* 0x000ea20000002700 */
[----:B----4-:R-:W-:-:S05]  /*0f00*/  IADD3 R63, PT, PT, -R63, RZ, RZ ;  /* 0x000000ff3f3f7210 */ /* 0x010fca0007ffe1ff */
[----:B-1----:R-:W-:Y:S01]  /*0f10*/  IMAD R63, R3, R63, UR5 ;  /* 0x00000005033f7e24 */ /* 0x002fe2000f8e023f */
[----:B---3--:R-:W-:-:S05]  /*0f20*/  IADD3 R62, PT, PT, -R62, RZ, RZ ;  /* 0x000000ff3e3e7210 */ /* 0x008fca0007ffe1ff */
[----:B--2---:R-:W-:Y:S01]  /*0f30*/  IMAD R62, R2, R62, UR4 ;  /* 0x00000004023e7e24 */ /* 0x004fe2000f8e023e */
[----:B------:R-:W-:Y:S06]  /*0f40*/  @!P0 BRA `(.L_x_15) ;  /* 0x0000000000b88947 */ /* 0x000fec0003800000 */
[----:B------:R-:W1:Y:S01]  /*0f50*/  LDC.64 R4, c[0x0][0xb18] ;  /* 0x0002c600ff047b82 */ /* 0x000e620000000a00 */
[----:B------:R-:W-:-:S07]  /*0f60*/  ISETP.NE.AND P0, PT, R10, 0x1, PT ;  /* 0x000000010a00780c */ /* 0x000fce0003f05270 */
[----:B------:R-:W2:Y:S08]  /*0f70*/  LDC R9, c[0x0][0xb0c] ;  /* 0x0002c300ff097b82 */ /* 0x000eb00000000800 */
[----:B------:R-:W3:Y:S08]  /*0f80*/  LDC R12, c[0x0][0x370] ;  /* 0x0000dc00ff0c7b82 */ /* 0x000ef00000000800 */
[----:B------:R-:W4:Y:S01]  /*0f90*/  LDC R11, c[0x0][0x374] ;  /* 0x0000dd00ff0b7b82 */ /* 0x000f220000000800 */
[----:B-1----:R-:W-:-:S07]  /*0fa0*/  ISETP.NE.AND P1, PT, R4, 0x1, PT ;  /* 0x000000010400780c */ /* 0x002fce0003f25270 */
[----:B------:R-:W3:Y:S01]  /*0fb0*/  LDC.64 R6, c[0x0][0xb10] ;  /* 0x0002c400ff067b82 */ /* 0x000ee20000000a00 */
[----:B--2---:R-:W-:-:S07]  /*0fc0*/  ISETP.NE.AND P2, PT, R9, 0x1, PT ;  /* 0x000000010900780c */ /* 0x004fce0003f45270 */
[----:B------:R-:W1:Y:S08]  /*0fd0*/  LDC R8, c[0x0][0xb20] ;  /* 0x0002c800ff087b82 */ /* 0x000e700000000800 */
[----:B------:R-:W2:Y:S01]  /*0fe0*/  LDC.64 R2, c[0x0][0xb28] ;  /* 0x0002ca00ff027b82 */ /* 0x000ea20000000a00 */
[----:B----4-:R-:W-:-:S04]  /*0ff0*/  IMAD.HI.U32 R13, R11, R5, RZ ;  /* 0x000000050b0d7227 */ /* 0x010fc800078e00ff */
[----:B------:R-:W-:-:S04]  /*1000*/  IMAD.HI.U32 R5, R14, R5, RZ ;  /* 0x000000050e057227 */ /* 0x000fc800078e00ff */
[----:B---3--:R-:W-:-:S05]  /*1010*/  IMAD.HI.U32 R16, R12, R6, RZ ;  /* 0x000000060c107227 */ /* 0x008fca00078e00ff */
[-C--:B------:R-:W-:Y:S01]  /*1020*/  @P2 SHF.R.U32.HI R12, RZ, R7.reuse, R16 ;  /* 0x00000007ff0c2219 */ /* 0x080fe20000011610 */
[----:B------:R-:W-:Y:S01]  /*1030*/  IMAD.HI.U32 R16, R15, R6, RZ ;  /* 0x000000060f107227 */ /* 0x000fe200078e00ff */
[-C--:B-1----:R-:W-:Y:S02]  /*1040*/  @P1 SHF.R.U32.HI R11, RZ, R8.reuse, R13 ;  /* 0x00000008ff0b1219 */ /* 0x082fe4000001160d */
[----:B------:R-:W-:Y:S02]  /*1050*/  SHF.R.U32.HI R5, RZ, R8, R5 ;  /* 0x00000008ff057219 */ /* 0x000fe40000011605 */
[----:B------:R-:W-:Y:S02]  /*1060*/  SHF.R.U32.HI R16, RZ, R7, R16 ;  /* 0x00000007ff107219 */ /* 0x000fe40000011610 */
[----:B------:R-:W-:Y:S01]  /*1070*/  SEL R5, R14, R5, !P1 ;  /* 0x000000050e057207 */ /* 0x000fe20004800000 */
[----:B--2---:R-:W-:Y:S01]  /*1080*/  IMAD.HI.U32 R13, R11, R2, RZ ;  /* 0x000000020b0d7227 */ /* 0x004fe200078e00ff */
[----:B------:R-:W-:-:S03]  /*1090*/  SEL R16, R15, R16, !P2 ;  /* 0x000000100f107207 */ /* 0x000fc60005000000 */
[----:B------:R-:W-:Y:S01]  /*10a0*/  IMAD.HI.U32 R6, R12, R2, RZ ;  /* 0x000000020c067227 */ /* 0x000fe200078e00ff */
[----:B------:R-:W-:-:S04]  /*10b0*/  @P0 SHF.R.U32.HI R11, RZ, R3, R13 ;  /* 0x00000003ff0b0219 */ /* 0x000fc8000001160d */
[----:B------:R-:W-:Y:S01]  /*10c0*/  @P0 SHF.R.U32.HI R12, RZ, R3, R6 ;  /* 0x00000003ff0c0219 */ /* 0x000fe20000011606 */
[----:B------:R-:W-:-:S04]  /*10d0*/  IMAD R11, R11, R10, RZ ;  /* 0x0000000a0b0b7224 */ /* 0x000fc800078e02ff */
[----:B------:R-:W-:Y:S01]  /*10e0*/  IMAD R6, R12, R10, RZ ;  /* 0x0000000a0c067224 */ /* 0x000fe200078e02ff */
[----:B------:R-:W-:-:S04]  /*10f0*/  ISETP.GE.AND P1, PT, R5, R11, PT ;  /* 0x0000000b0500720c */ /* 0x000fc80003f26270 */
[----:B------:R-:W-:Y:S01]  /*1100*/  ISETP.GE.OR P1, PT, R16, R6, P1 ;  /* 0x000000061000720c */ /* 0x000fe20000f26670 */
[----:B------:R-:W-:-:S05]  /*1110*/  IMAD.HI.U32 R6, R5, R2, RZ ;  /* 0x0000000205067227 */ /* 0x000fca00078e00ff */
[----:B------:R-:W-:-:S04]  /*1120*/  SHF.R.U32.HI R6, RZ, R3, R6 ;  /* 0x00000003ff067219 */ /* 0x000fc80000011606 */
[----:B------:R-:W-:-:S03]  /*1130*/  SEL R6, R5, R6, !P0 ;  /* 0x0000000605067207 */ /* 0x000fc60004000000 */
[----:B------:R-:W-:Y:S01]  /*1140*/  @!P1 IMAD.HI.U32 R7, R16, R2, RZ ;  /* 0x0000000210079227 */ /* 0x000fe200078e00ff */
[----:B------:R-:W-:-:S04]  /*1150*/  IADD3 R2, PT, PT, -R6, RZ, RZ ;  /* 0x000000ff06027210 */ /* 0x000fc80007ffe1ff */
[----:B------:R-:W-:Y:S01]  /*1160*/  @!P1 SHF.R.U32.HI R3, RZ, R3, R7 ;  /* 0x00000003ff039219 */ /* 0x000fe20000011607 */
[----:B------:R-:W-:Y:S01]  /*1170*/  IMAD R2, R10, R2, R5 ;  /* 0x000000020a027224 */ /* 0x000fe200078e0205 */
[----:B------:R-:W-:Y:S02]  /*1180*/  IADD3 R7, PT, PT, -R5, RZ, RZ ;  /* 0x000000ff05077210 */ /* 0x000fe40007ffe1ff */
[----:B------:R-:W-:-:S03]  /*1190*/  @!P1 SEL R3, R16, R3, !P0 ;  /* 0x0000000310039207 */ /* 0x000fc60004000000 */
[----:B------:R-:W-:Y:S02]  /*11a0*/  IMAD R7, R4, R7, R14 ;  /* 0x0000000704077224 */ /* 0x000fe400078e020e */
[--C-:B------:R-:W-:Y:S02]  /*11b0*/  @!P1 IMAD.IADD R6, R6, 0x1, -R3.reuse ;  /* 0x0000000106069824 */ /* 0x100fe400078e0a03 */
[----:B------:R-:W-:Y:S01]  /*11c0*/  @!P1 IMAD R3, R2, R12, R3 ;  /* 0x0000000c02039224 */ /* 0x000fe200078e0203 */
[----:B------:R-:W-:Y:S01]  /*11d0*/  IADD3 R2, PT, PT, -R16, RZ, RZ ;  /* 0x000000ff10027210 */ /* 0x000fe20007ffe1ff */
[----:B------:R-:W-:Y:S02]  /*11e0*/  @!P1 IMAD R5, R6, R10, R16 ;  /* 0x0000000a06059224 */ /* 0x000fe400078e0210 */
[----:B------:R-:W-:Y:S02]  /*11f0*/  @!P1 IMAD.MOV.U32 R16, RZ, RZ, R3 ;  /* 0x000000ffff109224 */ /* 0x000fe400078e0003 */
[----:B------:R-:W-:-:S02]  /*1200*/  IMAD R2, R9, R2, R15 ;  /* 0x0000000209027224 */ /* 0x000fc400078e020f */
[----:B------:R-:W-:Y:S02]  /*1210*/  IMAD R14, R5, R4, R7 ;  /* 0x00000004050e7224 */ /* 0x000fe400078e0207 */
[----:B------:R-:W-:Y:S02]  /*1220*/  IMAD R15, R16, R9, R2 ;  /* 0x00000009100f7224 */ /* 0x000fe400078e0202 */
.L_x_15:
[----:B------:R-:W1:Y:S01]  /*1230*/  LDCU UR4, c[0x0][0xb30] ;  /* 0x00016600ff0477ac */ /* 0x000e620008000800 */
[----:B------:R-:W2:Y:S08]  /*1240*/  S2UR UR37, SR_CgaCtaId ;  /* 0x00000000002579c3 */ /* 0x000eb00000008800 */
[----:B------:R-:W3:Y:S01]  /*1250*/  LDC R26, c[0x0][0xb24] ;  /* 0x0002c900ff1a7b82 */ /* 0x000ee20000000800 */
[----:B-1----:R-:W-:-:S09]  /*1260*/  UISETP.NE.AND UP1, UPT, UR4, 0x1, UPT ;  /* 0x000000010400788c */ /* 0x002fd2000bf25270 */
[----:B--2---:R-:W-:Y:S05]  /*1270*/  BRA.U UP1, `(.L_x_16) ;  /* 0x0000000101407547 */ /* 0x004fea000b800000 */
[----:B------:R-:W1:Y:S08]  /*1280*/  LDC.64 R4, c[0x0][0xb10] ;  /* 0x0002c400ff047b82 */ /* 0x000e700000000a00 */
[----:B------:R-:W2:Y:S08]  /*1290*/  LDC.64 R2, c[0x0][0xb18] ;  /* 0x0002c600ff027b82 */ /* 0x000eb00000000a00 */
[----:B------:R-:W4:Y:S08]  /*12a0*/  LDC R6, c[0x0][0xb20] ;  /* 0x0002c800ff067b82 */ /* 0x000f300000000800 */
[----:B------:R-:W3:Y:S01]  /*12b0*/  LDC R7, c[0x0][0xb0c] ;  /* 0x0002c300ff077b82 */ /* 0x000ee20000000800 */
[----:B-1----:R-:W-:-:S05]  /*12c0*/  IMAD.HI.U32 R4, R15, R4, RZ ;  /* 0x000000040f047227 */ /* 0x002fca00078e00ff */
[----:B------:R-:W-:Y:S01]  /*12d0*/  SHF.R.U32.HI R4, RZ, R5, R4 ;  /* 0x00000005ff047219 */ /* 0x000fe20000011604 */
[----:B--2---:R-:W-:Y:S01]  /*12e0*/  IMAD.HI.U32 R3, R14, R3, RZ ;  /* 0x000000030e037227 */ /* 0x004fe200078e00ff */
[----:B------:R-:W-:-:S04]  /*12f0*/  ISETP.NE.AND P0, PT, R2, 0x1, PT ;  /* 0x000000010200780c */ /* 0x000fc80003f05270 */
[----:B----4-:R-:W-:-:S04]  /*1300*/  SHF.R.U32.HI R3, RZ, R6, R3 ;  /* 0x00000006ff037219 */ /* 0x010fc80000011603 */
[----:B------:R-:W-:Y:S02]  /*1310*/  SEL R3, R14, R3, !P0 ;  /* 0x000000030e037207 */ /* 0x000fe40004000000 */
[----:B---3--:R-:W-:-:S04]  /*1320*/  ISETP.NE.AND P1, PT, R7, 0x1, PT ;  /* 0x000000010700780c */ /* 0x008fc80003f25270 */
[----:B------:R-:W-:-:S05]  /*1330*/  SEL R4, R15, R4, !P1 ;  /* 0x000000040f047207 */ /* 0x000fca0004800000 */
[----:B------:R-:W-:Y:S02]  /*1340*/  IMAD.IADD R5, R3, 0x1, -R4 ;  /* 0x0000000103057824 */ /* 0x000fe400078e0a04 */
[----:B------:R-:W-:Y:S02]  /*1350*/  IMAD.IADD R3, R4, 0x1, -R3 ;  /* 0x0000000104037824 */ /* 0x000fe400078e0a03 */
[----:B------:R-:W-:Y:S02]  /*1360*/  IMAD R15, R5, R7, R15 ;  /* 0x00000007050f7224 */ /* 0x000fe400078e020f */
[----:B------:R-:W-:-:S07]  /*1370*/  IMAD R14, R3, R2, R14 ;  /* 0x00000002030e7224 */ /* 0x000fce00078e020e */
.L_x_16:
[----:B------:R-:W-:Y:S01]  /*1380*/  BAR.SYNC.DEFER_BLOCKING 0x0 ;  /* 0x0000000000007b1d */ /* 0x000fe20000010000 */
[----:B------:R-:W-:Y:S01]  /*1390*/  UISETP.NE.AND UP1, UPT, UR8, 0x2, UPT ;  /* 0x000000020800788c */ /* 0x000fe2000bf25270 */
[----:B------:R-:W-:Y:S02]  /*13a0*/  ISETP.NE.OR P5, PT, R0, 0x2, !P5 ;  /* 0x000000020000780c */ /* 0x000fe40006fa5670 */
[----:B------:R-:W-:-:S06]  /*13b0*/  LOP3.LUT R2, R75, 0x1f, RZ, 0xc0, !PT ;  /* 0x0000001f4b027812 */ /* 0x000fcc00078ec0ff */
[----:B------:R-:W-:Y:S05]  /*13c0*/  BRA.U UP1, `(.L_x_17) ;  /* 0x0000001101f47547 */ /* 0x000fea000b800000 */
[----:B------:R-:W1:Y:S01]  /*13d0*/  LDCU UR13, c[0x0][0x38c] ;  /* 0x00007180ff0d77ac */ /* 0x000e620008000800 */
[----:B------:R-:W2:Y:S01]  /*13e0*/  LDC R8, c[0x0][0x370] ;  /* 0x0000dc00ff087b82 */ /* 0x000ea20000000800 */
[----:B------:R-:W-:Y:S01]  /*13f0*/  PLOP3.LUT P1, PT, PT, PT, UP2, 0x80, 0x8 ;  /* 0x000000000008781c */ /* 0x000fe20003f2f028 */
[----:B------:R-:W-:Y:S01]  /*1400*/  IMAD.MOV.U32 R17, RZ, RZ, 0x1 ;  /* 0x00000001ff117424 */ /* 0x000fe200078e00ff */
[----:B------:R-:W-:Y:S01]  /*1410*/  ISETP.EQ.OR P4, PT, R2, RZ, P5 ;  /* 0x000000ff0200720c */ /* 0x000fe20002f82670 */
[----:B------:R-:W-:Y:S01]  /*1420*/  IMAD.MOV.U32 R16, RZ, RZ, RZ ;  /* 0x000000ffff107224 */ /* 0x000fe200078e00ff */
[----:B------:R-:W-:Y:S02]  /*1430*/  PLOP3.LUT P1, PT, P1, PT, PT, 0x8, 0x80 ;  /* 0x000000000080781c */ /* 0x000fe40000f2e170 */
[----:B------:R-:W-:Y:S01]  /*1440*/  CS2R R12, SRZ ;  /* 0x00000000000c7805 */ /* 0x000fe2000001ff00 */
[----:B------:R-:W-:Y:S01]  /*1450*/  IMAD.MOV.U32 R11, RZ, RZ, 0x1 ;  /* 0x00000001ff0b7424 */ /* 0x000fe200078e00ff */
[----:B------:R-:W4:Y:S01]  /*1460*/  LDC R0, c[0x0][0x374] ;  /* 0x0000dd00ff007b82 */ /* 0x000f220000000800 */
[----:B------:R-:W2:Y:S01]  /*1470*/  LDCU.64 UR22, c[0x0][0x348] ;  /* 0x00006900ff1677ac */ /* 0x000ea20008000a00 */
[----:B------:R-:W-:Y:S01]  /*1480*/  UMOV UR6, URZ ;  /* 0x000000ff00067c82 */ /* 0x000fe20008000000 */
[----:B-1----:R-:W-:-:S04]  /*1490*/  UIADD3 UR5, UPT, UPT, UR13, 0x3f, URZ ;  /* 0x0000003f0d057890 */ /* 0x002fc8000fffe0ff */
[----:B------:R-:W-:-:S04]  /*14a0*/  USHF.R.S32.HI UR4, URZ, 0x1f, UR5 ;  /* 0x0000001fff047899 */ /* 0x000fc80008011405 */
[----:B------:R-:W-:-:S04]  /*14b0*/  ULEA.HI UR4, UR4, UR5, URZ, 0x6 ;  /* 0x0000000504047291 */ /* 0x000fc8000f8f30ff */
[----:B------:R-:W-:Y:S02]  /*14c0*/  USHF.R.S32.HI UR15, URZ, 0x6, UR4 ;  /* 0x00000006ff0f7899 */ /* 0x000fe40008011404 */
[----:B------:R-:W-:Y:S02]  /*14d0*/  UIADD3 UR4, UPT, UPT, UR13, -0x1, URZ ;  /* 0xffffffff0d047890 */ /* 0x000fe4000fffe0ff */
[----:B------:R-:W-:Y:S02]  /*14e0*/  UISETP.LT.U32.AND UP0, UPT, UR15, 0x6, UPT ;  /* 0x000000060f00788c */ /* 0x000fe4000bf01070 */
[----:B------:R-:W-:Y:S02]  /*14f0*/  UISETP.GE.U32.AND UP1, UPT, UR4, -0x7f, UPT ;  /* 0xffffff810400788c */ /* 0x000fe4000bf26070 */
[----:B------:R-:W-:Y:S02]  /*1500*/  USEL UR14, UR15, 0x6, UP0 ;  /* 0x000000060f0e7887 */ /* 0x000fe40008000000 */
[----:B------:R-:W-:-:S02]  /*1510*/  UIADD3 UR13, UPT, UPT, UR13, 0x7e, URZ ;  /* 0x0000007e0d0d7890 */ /* 0x000fc4000fffe0ff */
[----:B------:R-:W-:Y:S02]  /*1520*/  UIADD3 UR5, UPT, UPT, UR14, -0x1, URZ ;  /* 0xffffffff0e057890 */ /* 0x000fe4000fffe0ff */
[----:B------:R-:W-:-:S03]  /*1530*/  UIADD3 UR7, UPT, UPT, UR15, -UR14, URZ ;  /* 0x8000000e0f077290 */ /* 0x000fc6000fffe0ff */
[----:B------:R-:W-:-:S04]  /*1540*/  @UP1 UIADD3 UR5, UPT, UPT, UR14, URZ, URZ ;  /* 0x000000ff0e051290 */ /* 0x000fc8000fffe0ff */
[----:B--2---:R-:W-:-:S12]  /*1550*/  UIADD3 UR5, UPT, UPT, UR5, 0x1, URZ ;  /* 0x0000000105057890 */ /* 0x004fd8000fffe0ff */
.L_x_35:
[----:B------:R-:W-:Y:S01]  /*1560*/  UISETP.NE.AND UP0, UPT, UR37, URZ, UPT ;  /* 0x000000ff2500728c */ /* 0x000fe2000bf05270 */
[----:B------:R-:W1:Y:S08]  /*1570*/  S2UR UR37, SR_CgaCtaId ;  /* 0x00000000002579c3 */ /* 0x000e700000008800 */
[----:B------:R-:W-:Y:S05]  /*1580*/  BRA.U UP0, `(.L_x_18) ;  /* 0x0000000100347547 */ /* 0x000fea000b800000 */
[----:B------:R-:W2:Y:S01]  /*1590*/  S2R R2, SR_CgaCtaId ;  /* 0x0000000000027919 */ /* 0x000ea20000008800 */
[----:B------:R-:W-:-:S04]  /*15a0*/  MOV R3, 0x400 ;  /* 0x0000040000037802 */ /* 0x000fc80000000f00 */
[----:B--2---:R-:W-:Y:S02]  /*15b0*/  LEA R2, R2, R3, 0x18 ;  /* 0x0000000302027211 */ /* 0x004fe400078ec0ff */
[----:B------:R-:W-:-:S03]  /*15c0*/  SHF.L.U32 R3, R11, 0x1f, RZ ;  /* 0x0000001f0b037819 */ /* 0x000fc600000006ff */
[----:B------:R-:W-:-:S04]  /*15d0*/  IMAD R2, R12, 0x8, R2 ;  /* 0x000000080c027824 */ /* 0x000fc800078e0202 */
[----:B------:R-:W2:Y:S02]  /*15e0*/  SYNCS.PHASECHK.TRANS64.TRYWAIT P0, [R2+URZ+0x110], R3 ;  /* 0x00011003020075a7 */ /* 0x000ea400080011ff */
[----:B--2---:R-:W-:Y:S05]  /*15f0*/  @!P0 BRA `(.L_x_19) ;  /* 0x0000005800a88947 */ /* 0x004fea0003800000 */
.L_x_117:
[----:B------:R-:W-:Y:S01]  /*1600*/  VIADD R12, R12, 0x1 ;  /* 0x000000010c0c7836 */ /* 0x000fe20000000000 */
[----:B------:R2:W-:Y:S04]  /*1610*/  SYNCS.ARRIVE.TRANS64.A1T0 RZ, [R2+URZ+0x100], RZ ;  /* 0x000100ff02ff79a7 */ /* 0x0005e800081000ff */
[----:B------:R-:W-:-:S04]  /*1620*/  ISETP.NE.AND P0, PT, R12, 0x2, PT ;  /* 0x000000020c00780c */ /* 0x000fc80003f05270 */
[----:B------:R-:W-:Y:S02]  /*1630*/  SEL R12, R12, RZ, P0 ;  /* 0x000000ff0c0c7207 */ /* 0x000fe40000000000 */
[----:B--2---:R-:W-:-:S04]  /*1640*/  SEL R2, RZ, 0x1, P0 ;  /* 0x00000001ff027807 */ /* 0x004fc80000000000 */
[----:B------:R-:W-:-:S07]  /*1650*/  LOP3.LUT R11, R11, R2, RZ, 0x3c, !PT ;  /* 0x000000020b0b7212 */ /* 0x000fce00078e3cff */
.L_x_18:
[----:B------:R-:W-:Y:S01]  /*1660*/  UMOV UR4, 0x400 ;  /* 0x0000040000047882 */ /* 0x000fe20000000000 */
[----:B------:R-:W-:Y:S01]  /*1670*/  SHF.L.U32 R2, R17, 0x1f, RZ ;  /* 0x0000001f11027819 */ /* 0x000fe200000006ff */
[----:B-1----:R-:W-:Y:S01]  /*1680*/  ULEA UR4, UR37, UR4, 0x18 ;  /* 0x0000000425047291 */ /* 0x002fe2000f8ec0ff */
[----:B------:R-:W-:Y:S01]  /*1690*/  R2UR UR35, R15 ;  /* 0x000000000f2372ca */ /* 0x000fe200000e0000 */
[----:B------:R-:W-:Y:S01]  /*16a0*/  UISETP.GE.U32.AND UP0, UPT, UR13, 0x7f, UPT ;  /* 0x0000007f0d00788c */ /* 0x000fe2000bf06070 */
[----:B------:R-:W-:Y:S01]  /*16b0*/  R2UR UR19, R14 ;  /* 0x000000000e1372ca */ /* 0x000fe200000e0000 */
[----:B------:R-:W-:Y:S01]  /*16c0*/  ULEA UR8, UR6, UR4, 0x3 ;  /* 0x0000000406087291 */ /* 0x000fe2000f8e18ff */
[----:B------:R-:W-:-:S08]  /*16d0*/  UMOV UR29, URZ ;  /* 0x000000ff001d7c82 */ /* 0x000fd00008000000 */
[----:B------:R1:W2:Y:S01]  /*16e0*/  SYNCS.PHASECHK.TRANS64.TRYWAIT P0, [UR8+0x30], R2 ;  /* 0x00003002ff0075a7 */ /* 0x0002a20008001108 */
[----:B------:R-:W-:Y:S02]  /*16f0*/  USHF.L.U32 UR35, UR35, 0x6, URZ ;  /* 0x0000000623237899 */ /* 0x000fe400080006ff */
[----:B------:R-:W-:Y:S01]  /*1700*/  USHF.L.U32 UR19, UR19, 0x6, URZ ;  /* 0x0000000613137899 */ /* 0x000fe200080006ff */
[----:B------:R-:W-:Y:S11]  /*1710*/  BRA.U !UP0, `(.L_x_20) ;  /* 0x0000000108d47547 */ /* 0x000ff6000b800000 */
[----:B------:R-:W-:Y:S01]  /*1720*/  UMOV UR21, URZ ;  /* 0x000000ff00157c82 */ /* 0x000fe20008000000 */
[----:B------:R-:W-:-:S05]  /*1730*/  UMOV UR42, UR6 ;  /* 0x00000006002a7c82 */ /* 0x000fca0008000000 */
.L_x_25:
[----:B-1----:R-:W-:Y:S01]  /*1740*/  ULEA UR33, UR42, UR4, 0x3 ;  /* 0x000000042a217291 */ /* 0x002fe2000f8e18ff */
[----:B--2---:R-:W-:Y:S01]  /*1750*/  @!P5 MOV R3, 0x8000 ;  /* 0x000080000003d802 */ /* 0x004fe20000000f00 */
[----:B--2---:R-:W-:Y:S10]  /*1760*/  @P0 BRA `(.L_x_21) ;  /* 0x00000000000c0947 */ /* 0x004ff40003800000 */
[----:B------:R-:W-:-:S04]  /*1770*/  SHF.L.U32 R4, R17, 0x1f, RZ ;  /* 0x0000001f11047819 */ /* 0x000fc800000006ff */
[----:B------:R-:W2:Y:S02]  /*1780*/  SYNCS.PHASECHK.TRANS64.TRYWAIT P0, [UR33+0x30], R4 ;  /* 0x00003004ff0075a7 */ /* 0x000ea40008001121 */
[----:B--2---:R-:W-:Y:S05]  /*1790*/  @!P0 BRA `(.L_x_22) ;  /* 0x0000005800548947 */ /* 0x004fea0003800000 */
.L_x_21:
[----:B------:R2:W-:Y:S01]  /*17a0*/  @!P5 SYNCS.ARRIVE.TRANS64 RZ, [UR33], R3 ;  /* 0x00000003ffffd9a7 */ /* 0x0005e20008000021 */
[----:B------:R-:W-:Y:S04]  /*17b0*/  BSSY.RECONVERGENT B0, `(.L_x_23) ;  /* 0x0000003000007945 */ /* 0x000fe80003800200 */
[----:B------:R-:W-:Y:S05]  /*17c0*/  @P4 BRA `(.L_x_24) ;  /* 0x0000000000044947 */ /* 0x000fea0003800000 */
[----:B------:R-:W-:Y:S05]  /*17d0*/  BPT.TRAP 0x1 ;  /* 0x000000040000795c */ /* 0x000fea0000300000 */
.L_x_24:
[----:B------:R-:W-:Y:S05]  /*17e0*/  BSYNC.RECONVERGENT B0 ;  /* 0x0000000000007941 */ /* 0x000fea0003800200 */
.L_x_23:
[----:B------:R-:W-:Y:S02]  /*17f0*/  UIADD3 UR6, UPT, UPT, UR42, 0x1, URZ ;  /* 0x000000012a067890 */ /* 0x000fe4000fffe0ff */
[----:B------:R-:W-:Y:S02]  /*1800*/  UIADD3 UR40, UP1, UPT, UR22, 0x80, URZ ;  /* 0x0000008016287890 */ /* 0x000fe4000ff3e0ff */
[----:B------:R-:W-:Y:S02]  /*1810*/  UISETP.NE.AND UP0, UPT, UR6, 0x6, UPT ;  /* 0x000000060600788c */ /* 0x000fe4000bf05270 */
[----:B------:R-:W-:Y:S02]  /*1820*/  USHF.L.U32 UR34, UR21, 0x6, URZ ;  /* 0x0000000615227899 */ /* 0x000fe400080006ff */
[----:B------:R-:W-:Y:S02]  /*1830*/  USEL UR9, URZ, 0x1, UP0 ;  /* 0x00000001ff097887 */ /* 0x000fe40008000000 */
[----:B------:R-:W-:-:S02]  /*1840*/  USEL UR6, UR6, URZ, UP0 ;  /* 0x000000ff06067287 */ /* 0x000fc40008000000 */
[----:B------:R-:W-:Y:S02]  /*1850*/  UIADD3 UR38, UP0, UPT, UR22, 0x180, URZ ;  /* 0x0000018016267890 */ /* 0x000fe4000ff1e0ff */
[----:B------:R-:W-:Y:S01]  /*1860*/  ULEA UR8, UR6, UR4, 0x3 ;  /* 0x0000000406087291 */ /* 0x000fe2000f8e18ff */
[----:B------:R-:W-:Y:S01]  /*1870*/  LOP3.LUT R17, R17, UR9, RZ, 0x3c, !PT ;  /* 0x0000000911117c12 */ /* 0x000fe2000f8e3cff */
[----:B------:R-:W-:Y:S02]  /*1880*/  UIADD3.X UR41, UPT, UPT, URZ, UR23, URZ, UP1, !UPT ;  /* 0x00000017ff297290 */ /* 0x000fe40008ffe4ff */
[----:B------:R-:W-:Y:S01]  /*1890*/  UIADD3 UR26, UPT, UPT, UR34, 0x20, URZ ;  /* 0x00000020221a7890 */ /* 0x000fe2000fffe0ff */
[----:B-1----:R-:W-:Y:S01]  /*18a0*/  SHF.L.U32 R2, R17, 0x1f, RZ ;  /* 0x0000001f11027819 */ /* 0x002fe200000006ff */
[----:B------:R-:W-:Y:S01]  /*18b0*/  UIADD3.X UR39, UPT, UPT, URZ, UR23, URZ, UP0, !UPT ;  /* 0x00000017ff277290 */ /* 0x000fe200087fe4ff */
[----:B------:R-:W-:Y:S02]  /*18c0*/  UMOV UR30, 0x0 ;  /* 0x00000000001e7882 */ /* 0x000fe40000000000 */
[----:B------:R1:W1:Y:S01]  /*18d0*/  SYNCS.PHASECHK.TRANS64.TRYWAIT P0, [UR8+0x30], R2 ;  /* 0x00003002ff0075a7 */ /* 0x0002620008001108 */
[----:B------:R-:W-:Y:S01]  /*18e0*/  ULEA UR8, UR42, UR4, 0xe ;  /* 0x000000042a087291 */ /* 0x000fe2000f8e70ff */
[----:B------:R-:W-:Y:S01]  /*18f0*/  UMOV UR31, 0x10000000 ;  /* 0x10000000001f7882 */ /* 0x000fe20000000000 */
[----:B------:R-:W-:-:S02]  /*1900*/  UMOV UR25, UR33 ;  /* 0x0000002100197c82 */ /* 0x000fc40008000000 */
[----:B------:R-:W-:Y:S02]  /*1910*/  UIADD3 UR32, UPT, UPT, UR8, 0x6800, URZ ;  /* 0x0000680008207890 */ /* 0x000fe4000fffe0ff */
[----:B------:R-:W-:Y:S02]  /*1920*/  UIADD3 UR24, UPT, UPT, UR8, 0x8800, URZ ;  /* 0x0000880008187890 */ /* 0x000fe4000fffe0ff */
[----:B------:R-:W-:Y:S02]  /*1930*/  UIADD3 UR16, UPT, UPT, UR8, 0x1e800, URZ ;  /* 0x0001e80008107890 */ /* 0x000fe4000fffe0ff */
[----:B------:R-:W-:Y:S01]  /*1940*/  UIADD3 UR8, UPT, UPT, UR8, 0x20800, URZ ;  /* 0x0002080008087890 */ /* 0x000fe2000fffe0ff */
[----:B------:R-:W-:Y:S01]  /*1950*/  UMOV UR27, UR35 ;  /* 0x00000023001b7c82 */ /* 0x000fe20008000000 */
[----:B------:R-:W-:Y:S01]  /*1960*/  UMOV UR28, UR36 ;  /* 0x00000024001c7c82 */ /* 0x000fe20008000000 */
[----:B------:R-:W-:Y:S01]  /*1970*/  UMOV UR17, UR33 ;  /* 0x0000002100117c82 */ /* 0x000fe20008000000 */
[----:B------:R-:W-:Y:S01]  /*1980*/  UMOV UR20, UR36 ;  /* 0x0000002400147c82 */ /* 0x000fe20008000000 */
[----:B------:R-:W-:Y:S01]  /*1990*/  UMOV UR18, UR34 ;  /* 0x0000002200127c82 */ /* 0x000fe20008000000 */
[----:B------:R1:W-:Y:S01]  /*19a0*/  UTMALDG.3D [UR32], [UR40], desc[UR30] ;  /* 0x00001e20280075b4 */ /* 0x0003e20008011000 */
[----:B------:R-:W-:Y:S01]  /*19b0*/  UMOV UR11, UR19 ;  /* 0x00000013000b7c82 */ /* 0x000fe20008000000 */
[----:B------:R-:W-:Y:S01]  /*19c0*/  UMOV UR12, UR36 ;  /* 0x00000024000c7c82 */ /* 0x000fe20008000000 */
[----:B------:R-:W-:Y:S01]  /*19d0*/  UMOV UR9, UR33 ;  /* 0x0000002100097c82 */ /* 0x000fe20008000000 */
[----:B------:R-:W-:Y:S01]  /*19e0*/  UMOV UR10, UR26 ;  /* 0x0000001a000a7c82 */ /* 0x000fe20008000000 */
[----:B------:R-:W-:Y:S01]  /*19f0*/  UIADD3 UR21, UPT, UPT, UR21, 0x1, URZ ;  /* 0x0000000115157890 */ /* 0x000fe2000fffe0ff */
[----:B------:R-:W-:Y:S01]  /*1a00*/  UMOV UR29, UR5 ;  /* 0x00000005001d7c82 */ /* 0x000fe20008000000 */
[----:B------:R1:W-:Y:S02]  /*1a10*/  UTMALDG.3D [UR24], [UR40], desc[UR30] ;  /* 0x00001e18280075b4 */ /* 0x0003e40008011000 */
[----:B------:R-:W-:Y:S01]  /*1a20*/  UISETP.NE.AND UP0, UPT, UR21, UR5, UPT ;  /* 0x000000051500728c */ /* 0x000fe2000bf05270 */
[----:B------:R-:W-:Y:S01]  /*1a30*/  UMOV UR42, UR6 ;  /* 0x00000006002a7c82 */ /* 0x000fe20008000000 */
[----:B------:R1:W-:Y:S01]  /*1a40*/  UTMALDG.3D [UR16], [UR38], desc[UR30] ;  /* 0x00001e10260075b4 */ /* 0x0003e20008011000 */
[----:B------:R1:W-:Y:S06]  /*1a50*/  UTMALDG.3D [UR8], [UR38], desc[UR30] ;  /* 0x00001e08260075b4 */ /* 0x0003ec0008011000 */
[----:B------:R-:W-:Y:S05]  /*1a60*/  BRA.U UP0, `(.L_x_25) ;  /* 0xfffffffd00347547 */ /* 0x000fea000b83ffff */
.L_x_20:
[----:B-1----:R-:W-:Y:S01]  /*1a70*/  ULEA UR8, UR6, UR4, 0x3 ;  /* 0x0000000406087291 */ /* 0x002fe2000f8e18ff */
[----:B------:R-:W-:Y:S01]  /*1a80*/  SHF.L.U32 R2, R17, 0x1f, RZ ;  /* 0x0000001f11027819 */ /* 0x000fe200000006ff */
[----:B------:R-:W-:Y:S01]  /*1a90*/  @!P1 SYNCS.ARRIVE.TRANS64.A1T0 RZ, [UR4+0x98], RZ ;  /* 0x000098ffffff99a7 */ /* 0x000fe20008100004 */
[----:B------:R-:W-:-:S06]  /*1aa0*/  UISETP.GT.AND UP0, UPT, UR15, UR14, UPT ;  /* 0x0000000e0f00728c */ /* 0x000fcc000bf04270 */
[----:B--2---:R1:W2:Y:S03]  /*1ab0*/  SYNCS.PHASECHK.TRANS64.TRYWAIT P0, [UR8+0x30], R2 ;  /* 0x00003002ff0075a7 */ /* 0x0042a60008001108 */
[----:B------:R-:W-:Y:S05]  /*1ac0*/  BRA.U !UP0, `(.L_x_26) ;  /* 0x0000000108d07547 */ /* 0x000fea000b800000 */
[----:B------:R-:W-:Y:S01]  /*1ad0*/  UIADD3 UR21, UPT, UPT, UR7, UR29, URZ ;  /* 0x0000001d07157290 */ /* 0x000fe2000fffe0ff */
[----:B------:R-:W-:-:S11]  /*1ae0*/  UMOV UR42, UR6 ;  /* 0x00000006002a7c82 */ /* 0x000fd60008000000 */
.L_x_31:
[----:B-1----:R-:W-:Y:S01]  /*1af0*/  ULEA UR33, UR42, UR4, 0x3 ;  /* 0x000000042a217291 */ /* 0x002fe2000f8e18ff */
[----:B--2---:R-:W-:Y:S01]  /*1b00*/  @!P5 MOV R3, 0x8000 ;  /* 0x000080000003d802 */ /* 0x004fe20000000f00 */
[----:B--2---:R-:W-:Y:S10]  /*1b10*/  @P0 BRA `(.L_x_27) ;  /* 0x00000000000c0947 */ /* 0x004ff40003800000 */
[----:B------:R-:W-:-:S04]  /*1b20*/  SHF.L.U32 R4, R17, 0x1f, RZ ;  /* 0x0000001f11047819 */ /* 0x000fc800000006ff */
[----:B------:R-:W2:Y:S02]  /*1b30*/  SYNCS.PHASECHK.TRANS64.TRYWAIT P0, [UR33+0x30], R4 ;  /* 0x00003004ff0075a7 */ /* 0x000ea40008001121 */
[----:B--2---:R-:W-:Y:S05]  /*1b40*/  @!P0 BRA `(.L_x_28) ;  /* 0x0000005400808947 */ /* 0x004fea0003800000 */
.L_x_27:
[----:B------:R2:W-:Y:S01]  /*1b50*/  @!P5 SYNCS.ARRIVE.TRANS64 RZ, [UR33], R3 ;  /* 0x00000003ffffd9a7 */ /* 0x0005e20008000021 */
[----:B------:R-:W-:Y:S04]  /*1b60*/  BSSY.RECONVERGENT B0, `(.L_x_29) ;  /* 0x0000003000007945 */ /* 0x000fe80003800200 */
[----:B------:R-:W-:Y:S05]  /*1b70*/  @P4 BRA `(.L_x_30) ;  /* 0x0000000000044947 */ /* 0x000fea0003800000 */
[----:B------:R-:W-:Y:S05]  /*1b80*/  BPT.TRAP 0x1 ;  /* 0x000000040000795c */ /* 0x000fea0000300000 */
.L_x_30:
[----:B------:R-:W-:Y:S05]  /*1b90*/  BSYNC.RECONVERGENT B0 ;  /* 0x0000000000007941 */ /* 0x000fea0003800200 */
.L_x_29:
        /* <DEDUP_REMOVED lines=31> */
[----:B------:R-:W-:Y:S01]  /*1d90*/  UMOV UR10, UR26 ;  /* 0x0000001a000a7c82 */ /* 0x000fe20008000000 */
[----:B------:R-:W-:Y:S01]  /*1da0*/  UIADD3 UR29, UPT, UPT, UR29, 0x1, URZ ;  /* 0x000000011d1d7890 */ /* 0x000fe2000fffe0ff */
[----:B------:R1:W-:Y:S01]  /*1db0*/  UTMALDG.3D [UR24], [UR40], desc[UR30] ;  /* 0x00001e18280075b4 */ /* 0x0003e20008011000 */
[----:B------:R-:W-:-:S02]  /*1dc0*/  UMOV UR42, UR6 ;  /* 0x00000006002a7c82 */ /* 0x000fc40008000000 */
[----:B------:R-:W-:Y:S01]  /*1dd0*/  UISETP.NE.AND UP0, UPT, UR29, UR21, UPT ;  /* 0x000000151d00728c */ /* 0x000fe2000bf05270 */
[----:B------:R1:W-:Y:S01]  /*1de0*/  UTMALDG.3D [UR16], [UR38], desc[UR30] ;  /* 0x00001e10260075b4 */ /* 0x0003e20008011000 */
[----:B------:R1:W-:Y:S07]  /*1df0*/  UTMALDG.3D [UR8], [UR38], desc[UR30] ;  /* 0x00001e08260075b4 */ /* 0x0003ee0008011000 */
[----:B------:R-:W-:Y:S05]  /*1e00*/  BRA.U UP0, `(.L_x_31) ;  /* 0xfffffffd00387547 */ /* 0x000fea000b83ffff */
.L_x_26:
[C---:B-1----:R-:W-:Y:S01]  /*1e10*/  LEA R2, R16.reuse, UR4, 0x3 ;  /* 0x0000000410027c11 */ /* 0x042fe2000f8e18ff */
[----:B------:R-:W-:Y:S01]  /*1e20*/  NOP ;  /* 0x0000000000007918 */ /* 0x000fe20000000000 */
[----:B--2---:R-:W-:Y:S02]  /*1e30*/  SHF.L.U32 R3, R13, 0x1f, RZ ;  /* 0x0000001f0d037819 */ /* 0x004fe400000006ff */
[----:B------:R-:W-:Y:S02]  /*1e40*/  LEA R4, R16, UR4, 0x4 ;  /* 0x0000000410047c11 */ /* 0x000fe4000f8e20ff */
[----:B------:R-:W1:Y:S02]  /*1e50*/  SYNCS.PHASECHK.TRANS64.TRYWAIT P0, [R2+URZ+0xa0], R3 ;  /* 0x0000a003020075a7 */ /* 0x000e6400080011ff */
[----:B-1----:R-:W-:Y:S05]  /*1e60*/  @!P0 BRA `(.L_x_32) ;  /* 0x0000005000d08947 */ /* 0x002fea0003800000 */
.L_x_120:
[----:B------:R-:W2:Y:S01]  /*1e70*/  LDS.128 R4, [R4+0x130] ;  /* 0x0001300004047984 */ /* 0x000ea20000000c00 */
[----:B---3--:R-:W-:Y:S01]  /*1e80*/  ISETP.GE.AND P0, PT, R26, 0x1, PT ;  /* 0x000000011a00780c */ /* 0x008fe20003f06270 */
[----:B-1----:R-:W-:Y:S01]  /*1e90*/  VIADD R2, R2, 0xb0 ;  /* 0x000000b002027836 */ /* 0x002fe20000000000 */
[----:B------:R-:W-:Y:S01]  /*1ea0*/  @!PT LDS RZ, [RZ] ;  /* 0x00000000fffff984 */ /* 0x000fe20000000800 */
[----:B------:R-:W-:Y:S01]  /*1eb0*/  @!PT LDS RZ, [RZ] ;  /* 0x00000000fffff984 */ /* 0x000fe20000000800 */
[----:B------:R-:W-:Y:S01]  /*1ec0*/  @!PT LDS RZ, [RZ] ;  /* 0x00000000fffff984 */ /* 0x000fe20000000800 */
[----:B------:R-:W-:Y:S01]  /*1ed0*/  @!PT LDS RZ, [RZ] ;  /* 0x00000000fffff984 */ /* 0x000fe20000000800 */
[----:B------:R1:W-:Y:S06]  /*1ee0*/  MEMBAR.ALL.CTA ;  /* 0x0000000000007992 */ /* 0x0003ec0000008000 */
[----:B-1----:R-:W1:Y:S01]  /*1ef0*/  FENCE.VIEW.ASYNC.S ;  /* 0x00000000000073c6 */ /* 0x002e620000000000 */
[----:B------:R-:W-:-:S04]  /*1f00*/  PRMT R2, RZ, 0x654, R2 ;  /* 0x00000654ff027816 */ /* 0x000fc80000000002 */
[----:B-1----:R1:W-:Y:S01]  /*1f10*/  SYNCS.ARRIVE.TRANS64.RED.A1T0 RZ, [R2+URZ], RZ ;  /* 0x000000ff02ff79a7 */ /* 0x0023e200081004ff */
[----:B--2---:R-:W-:-:S13]  /*1f20*/  LOP3.LUT P2, RZ, R6, 0x1, RZ, 0xc0, !PT ;  /* 0x0000000106ff7812 */ /* 0x004fda000784c0ff */
[----:B------:R-:W-:Y:S01]  /*1f30*/  @P2 SHF.R.U32.HI R3, RZ, 0x10, R5 ;  /* 0x00000010ff032819 */ /* 0x000fe20000011605 */
[----:B------:R-:W-:Y:S01]  /*1f40*/  VOTEU.ANY UP0, P2 ;  /* 0x0000000000ff7886 */ /* 0x000fe20001000100 */
[----:B------:R-:W-:Y:S02]  /*1f50*/  @P2 MOV R10, R4 ;  /* 0x00000004000a2202 */ /* 0x000fe40000000f00 */
[----:B------:R-:W-:Y:S02]  /*1f60*/  @P2 R2UR.BROADCAST UR8, R3 ;  /* 0x00000000030822ca */ /* 0x000fe400008e0000 */
[----:B------:R-:W-:-:S11]  /*1f70*/  @P2 LOP3.LUT R9, R5, 0xffff, RZ, 0xc0, !PT ;  /* 0x0000ffff05092812 */ /* 0x000fd600078ec0ff */
[----:B------:R-:W-:Y:S01]  /*1f80*/  @UP0 UMOV UR36, UR8 ;  /* 0x0000000800240c82 */ /* 0x000fe20008000000 */
[----:B-1----:R-:W-:Y:S05]  /*1f90*/  @!P0 BRA `(.L_x_33) ;  /* 0x0000000000b88947 */ /* 0x002fea0003800000 */
[----:B------:R-:W4:Y:S01]  /*1fa0*/  LDC.64 R4, c[0x0][0xb18] ;  /* 0x0002c600ff047b82 */ /* 0x000f220000000a00 */
[----:B------:R-:W-:-:S07]  /*1fb0*/  ISETP.NE.AND P3, PT, R26, 0x1, PT ;  /* 0x000000011a00780c */ /* 0x000fce0003f65270 */
[----:B------:R-:W1:Y:S08]  /*1fc0*/  LDC.64 R6, c[0x0][0xb10] ;  /* 0x0002c400ff067b82 */ /* 0x000e700000000a00 */
[----:B------:R-:W2:Y:S08]  /*1fd0*/  LDC R14, c[0x0][0xb20] ;  /* 0x0002c800ff0e7b82 */ /* 0x000eb00000000800 */
[----:B------:R-:W3:Y:S01]  /*1fe0*/  LDC R15, c[0x0][0xb0c] ;  /* 0x0002c300ff0f7b82 */ /* 0x000ee20000000800 */
[----:B----4-:R-:W-:Y:S01]  /*1ff0*/  IMAD.HI.U32 R19, R0, R5, RZ ;  /* 0x0000000500137227 */ /* 0x010fe200078e00ff */
[----:B------:R-:W-:-:S03]  /*2000*/  ISETP.NE.AND P0, PT, R4, 0x1, PT ;  /* 0x000000010400780c */ /* 0x000fc60003f05270 */
[----:B------:R-:W-:-:S03]  /*2010*/  IMAD.HI.U32 R5, R9, R5, RZ ;  /* 0x0000000509057227 */ /* 0x000fc600078e00ff */
[----:B------:R-:W4:Y:S01]  /*2020*/  LDC.64 R2, c[0x0][0xb28] ;  /* 0x0002ca00ff027b82 */ /* 0x000f220000000a00 */
[----:B-1----:R-:W-:-:S04]  /*2030*/  IMAD.HI.U32 R20, R8, R6, RZ ;  /* 0x0000000608147227 */ /* 0x002fc800078e00ff */
[----:B------:R-:W-:Y:S01]  /*2040*/  IMAD.HI.U32 R21, R10, R6, RZ ;  /* 0x000000060a157227 */ /* 0x000fe200078e00ff */
[----:B------:R-:W-:Y:S02]  /*2050*/  SHF.R.U32.HI R20, RZ, R7, R20 ;  /* 0x00000007ff147219 */ /* 0x000fe40000011614 */
[-C--:B--2---:R-:W-:Y:S02]  /*2060*/  SHF.R.U32.HI R19, RZ, R14.reuse, R19 ;  /* 0x0000000eff137219 */ /* 0x084fe40000011613 */
[----:B------:R-:W-:Y:S02]  /*2070*/  SHF.R.U32.HI R5, RZ, R14, R5 ;  /* 0x0000000eff057219 */ /* 0x000fe40000011605 */
[----:B------:R-:W-:Y:S02]  /*2080*/  SEL R19, R0, R19, !P0 ;  /* 0x0000001300137207 */ /* 0x000fe40004000000 */
[----:B------:R-:W-:Y:S02]  /*2090*/  SHF.R.U32.HI R21, RZ, R7, R21 ;  /* 0x00000007ff157219 */ /* 0x000fe40000011615 */
[----:B---3--:R-:W-:-:S02]  /*20a0*/  ISETP.NE.AND P1, PT, R15, 0x1, PT ;  /* 0x000000010f00780c */ /* 0x008fc40003f25270 */
[----:B------:R-:W-:Y:S02]  /*20b0*/  SEL R5, R9, R5, !P0 ;  /* 0x0000000509057207 */ /* 0x000fe40004000000 */
[----:B------:R-:W-:Y:S02]  /*20c0*/  SEL R20, R8, R20, !P1 ;  /* 0x0000001408147207 */ /* 0x000fe40004800000 */
[----:B------:R-:W-:Y:S01]  /*20d0*/  SEL R21, R10, R21, !P1 ;  /* 0x000000150a157207 */ /* 0x000fe20004800000 */
[----:B----4-:R-:W-:-:S04]  /*20e0*/  IMAD.HI.U32 R18, R19, R2, RZ ;  /* 0x0000000213127227 */ /* 0x010fc800078e00ff */
        /* <DEDUP_REMOVED lines=10> */
[----:B------:R-:W-:-:S04]  /*2190*/  @!P0 IMAD.HI.U32 R7, R21, R2, RZ ;  /* 0x0000000215078227 */ /* 0x000fc800078e00ff */
[----:B------:R-:W-:Y:S01]  /*21a0*/  IMAD.MOV R2, RZ, RZ, -R6 ;  /* 0x000000ffff027224 */ /* 0x000fe200078e0a06 */
[----:B------:R-:W-:Y:S02]  /*21b0*/  @!P0 SHF.R.U32.HI R3, RZ, R3, R7 ;  /* 0x00000003ff038219 */ /* 0x000fe40000011607 */
[----:B------:R-:W-:Y:S01]  /*21c0*/  IADD3 R7, PT, PT, -R5, RZ, RZ ;  /* 0x000000ff05077210 */ /* 0x000fe20007ffe1ff */
[----:B------:R-:W-:Y:S01]  /*21d0*/  IMAD R2, R26, R2, R5 ;  /* 0x000000021a027224 */ /* 0x000fe200078e0205 */
        /* <DEDUP_REMOVED lines=10> */
.L_x_33:
[----:B------:R-:W1:Y:S02]  /*2280*/  LDCU UR8, c[0x0][0xb30] ;  /* 0x00016600ff0877ac */ /* 0x000e640008000800 */
[----:B-1----:R-:W-:-:S09]  /*2290*/  UISETP.NE.AND UP0, UPT, UR8, 0x1, UPT ;  /* 0x000000010800788c */ /* 0x002fd2000bf05270 */
[----:B------:R-:W-:Y:S05]  /*22a0*/  BRA.U UP0, `(.L_x_34) ;  /* 0x0000000100407547 */ /* 0x000fea000b800000 */
[----:B------:R-:W1:Y:S08]  /*22b0*/  LDC.64 R4, c[0x0][0xb10] ;  /* 0x0002c400ff047b82 */ /* 0x000e700000000a00 */
[----:B------:R-:W2:Y:S08]  /*22c0*/  LDC.64 R2, c[0x0][0xb18] ;  /* 0x0002c600ff027b82 */ /* 0x000eb00000000a00 */
[----:B------:R-:W3:Y:S08]  /*22d0*/  LDC R6, c[0x0][0xb20] ;  /* 0x0002c800ff067b82 */ /* 0x000ef00000000800 */
[----:B------:R-:W4:Y:S01]  /*22e0*/  LDC R7, c[0x0][0xb0c] ;  /* 0x0002c300ff077b82 */ /* 0x000f220000000800 */
[----:B-1----:R-:W-:-:S05]  /*22f0*/  IMAD.HI.U32 R4, R10, R4, RZ ;  /* 0x000000040a047227 */ /* 0x002fca00078e00ff */
[----:B------:R-:W-:Y:S01]  /*2300*/  SHF.R.U32.HI R4, RZ, R5, R4 ;  /* 0x00000005ff047219 */ /* 0x000fe20000011604 */
[----:B--2---:R-:W-:Y:S01]  /*2310*/  IMAD.HI.U32 R3, R9, R3, RZ ;  /* 0x0000000309037227 */ /* 0x004fe200078e00ff */
[----:B------:R-:W-:-:S04]  /*2320*/  ISETP.NE.AND P0, PT, R2, 0x1, PT ;  /* 0x000000010200780c */ /* 0x000fc80003f05270 */
[----:B---3--:R-:W-:-:S04]  /*2330*/  SHF.R.U32.HI R3, RZ, R6, R3 ;  /* 0x00000006ff037219 */ /* 0x008fc80000011603 */
[----:B------:R-:W-:Y:S02]  /*2340*/  SEL R3, R9, R3, !P0 ;  /* 0x0000000309037207 */ /* 0x000fe40004000000 */
[----:B----4-:R-:W-:-:S04]  /*2350*/  ISETP.NE.AND P1, PT, R7, 0x1, PT ;  /* 0x000000010700780c */ /* 0x010fc80003f25270 */
[----:B------:R-:W-:-:S05]  /*2360*/  SEL R4, R10, R4, !P1 ;  /* 0x000000040a047207 */ /* 0x000fca0004800000 */
[----:B------:R-:W-:Y:S02]  /*2370*/  IMAD.IADD R5, R3, 0x1, -R4 ;  /* 0x0000000103057824 */ /* 0x000fe400078e0a04 */
[----:B------:R-:W-:Y:S02]  /*2380*/  IMAD.IADD R3, R4, 0x1, -R3 ;  /* 0x0000000104037824 */ /* 0x000fe400078e0a03 */
[----:B------:R-:W-:Y:S02]  /*2390*/  IMAD R10, R5, R7, R10 ;  /* 0x00000007050a7224 */ /* 0x000fe400078e020a */
[----:B------:R-:W-:-:S07]  /*23a0*/  IMAD R9, R3, R2, R9 ;  /* 0x0000000203097224 */ /* 0x000fce00078e0209 */
.L_x_34:
[----:B------:R-:W-:Y:S01]  /*23b0*/  VIADD R16, R16, 0x1 ;  /* 0x0000000110107836 */ /* 0x000fe20000000000 */
[----:B------:R-:W-:Y:S01]  /*23c0*/  PLOP3.LUT P1, PT, PT, PT, PT, 0x80, 0x8 ;  /* 0x000000000008781c */ /* 0x000fe20003f2f070 */
[----:B------:R-:W-:Y:S02]  /*23d0*/  IMAD.IADD R15, R10, 0x1, R63 ;  /* 0x000000010a0f7824 */ /* 0x000fe400078e023f */
[----:B------:R-:W-:Y:S01]  /*23e0*/  IMAD.IADD R14, R9, 0x1, R62 ;  /* 0x00000001090e7824 */ /* 0x000fe200078e023e */
[----:B------:R-:W-:-:S04]  /*23f0*/  ISETP.NE.AND P0, PT, R16, 0x2, PT ;  /* 0x000000021000780c */ /* 0x000fc80003f05270 */
[----:B------:R-:W-:Y:S02]  /*2400*/  SEL R2, RZ, 0x1, P0 ;  /* 0x00000001ff027807 */ /* 0x000fe40000000000 */
[----:B------:R-:W-:Y:S02]  /*2410*/  SEL R16, R16, RZ, P0 ;  /* 0x000000ff10107207 */ /* 0x000fe40000000000 */
[----:B------:R-:W-:Y:S01]  /*2420*/  LOP3.LUT R13, R13, R2, RZ, 0x3c, !PT ;  /* 0x000000020d0d7212 */ /* 0x000fe200078e3cff */
[----:B------:R-:W-:Y:S06]  /*2430*/  @P2 BRA `(.L_x_35) ;  /* 0xfffffff000482947 */ /* 0x000fec000383ffff */
[----:B------:R-:W-:Y:S01]  /*2440*/  UIADD3 UR4, UPT, UPT, UR4, 0x30, URZ ;  /* 0x0000003004047890 */ /* 0x000fe2000fffe0ff */
[----:B------:R-:W-:-:S03]  /*2450*/  SHF.L.U32 R2, R17, 0x1f, RZ ;  /* 0x0000001f11027819 */ /* 0x000fc600000006ff */
[----:B------:R-:W-:-:S09]  /*2460*/  ULEA UR5, UR6, UR4, 0x3 ;  /* 0x0000000406057291 */ /* 0x000fd2000f8e18ff */
[----:B------:R-:W1:Y:S02]  /*2470*/  SYNCS.PHASECHK.TRANS64.TRYWAIT P0, [UR5], R2 ;  /* 0x00000002ff0075a7 */ /* 0x000e640008001105 */
[----:B-1----:R-:W-:Y:S05]  /*2480*/  @!P0 BRA `(.L_x_36) ;  /* 0x0000004c005c8947 */ /* 0x002fea0003800000 */
.L_x_122:
[----:B------:R-:W-:-:S04]  /*2490*/  UIADD3 UR6, UPT, UPT, UR6, 0x1, URZ ;  /* 0x0000000106067890 */ /* 0x000fc8000fffe0ff */
[----:B------:R-:W-:-:S04]  /*24a0*/  UISETP.NE.AND UP0, UPT, UR6, 0x6, UPT ;  /* 0x000000060600788c */ /* 0x000fc8000bf05270 */
[----:B------:R-:W-:Y:S02]  /*24b0*/  USEL UR7, URZ, 0x1, UP0 ;  /* 0x00000001ff077887 */ /* 0x000fe40008000000 */
[----:B------:R-:W-:-:S04]  /*24c0*/  USEL UR6, UR6, URZ, UP0 ;  /* 0x000000ff06067287 */ /* 0x000fc80008000000 */
[----:B------:R-:W-:Y:S01]  /*24d0*/  ULEA UR5, UR6, UR4, 0x3 ;  /* 0x0000000406057291 */ /* 0x000fe2000f8e18ff */
[----:B-1----:R-:W-:-:S04]  /*24e0*/  LOP3.LUT R2, R17, UR7, RZ, 0x3c, !PT ;  /* 0x0000000711027c12 */ /* 0x002fc8000f8e3cff */
[----:B------:R-:W-:-:S04]  /*24f0*/  SHF.L.U32 R3, R2, 0x1f, RZ ;  /* 0x0000001f02037819 */ /* 0x000fc800000006ff */
[----:B------:R-:W1:Y:S02]  /*2500*/  SYNCS.PHASECHK.TRANS64.TRYWAIT P0, [UR5], R3 ;  /* 0x00000003ff0075a7 */ /* 0x000e640008001105 */
[----:B-1----:R-:W-:Y:S05]  /*2510*/  @!P0 BRA `(.L_x_37) ;  /* 0x0000004c00508947 */ /* 0x002fea0003800000 */
.L_x_124:
[----:B------:R-:W-:-:S04]  /*2520*/  UIADD3 UR6, UPT, UPT, UR6, 0x1, URZ ;  /* 0x0000000106067890 */ /* 0x000fc8000fffe0ff */
[----:B------:R-:W-:-:S04]  /*2530*/  UISETP.NE.AND UP0, UPT, UR6, 0x6, UPT ;  /* 0x000000060600788c */ /* 0x000fc8000bf05270 */
[----:B------:R-:W-:Y:S02]  /*2540*/  USEL UR7, URZ, 0x1, UP0 ;  /* 0x00000001ff077887 */ /* 0x000fe40008000000 */
[----:B------:R-:W-:-:S04]  /*2550*/  USEL UR6, UR6, URZ, UP0 ;  /* 0x000000ff06067287 */ /* 0x000fc80008000000 */
[----:B------:R-:W-:Y:S01]  /*2560*/  ULEA UR5, UR6, UR4, 0x3 ;  /* 0x0000000406057291 */ /* 0x000fe2000f8e18ff */
[----:B------:R-:W-:-:S04]  /*2570*/  LOP3.LUT R2, R2, UR7, RZ, 0x3c, !PT ;  /* 0x0000000702027c12 */ /* 0x000fc8000f8e3cff */
[----:B-1----:R-:W-:-:S04]  /*2580*/  SHF.L.U32 R3, R2, 0x1f, RZ ;  /* 0x0000001f02037819 */ /* 0x002fc800000006ff */
[----:B------:R-:W1:Y:S02]  /*2590*/  SYNCS.PHASECHK.TRANS64.TRYWAIT P0, [UR5], R3 ;  /* 0x00000003ff0075a7 */ /* 0x000e640008001105 */
[----:B-1----:R-:W-:Y:S05]  /*25a0*/  @!P0 BRA `(.L_x_38) ;  /* 0x0000004c00448947 */ /* 0x002fea0003800000 */
.L_x_126:
        /* <DEDUP_REMOVED lines=9> */
.L_x_128:
        /* <DEDUP_REMOVED lines=9> */
.L_x_130:
[----:B------:R-:W-:-:S04]  /*26d0*/  UIADD3 UR6, UPT, UPT, UR6, 0x1, URZ ;  /* 0x0000000106067890 */ /* 0x000fc8000fffe0ff */
[----:B------:R-:W-:-:S04]  /*26e0*/  UISETP.NE.AND UP0, UPT, UR6, 0x6, UPT ;  /* 0x000000060600788c */ /* 0x000fc8000bf05270 */
[----:B------:R-:W-:Y:S02]  /*26f0*/  USEL UR5, URZ, 0x1, UP0 ;  /* 0x00000001ff057887 */ /* 0x000fe40008000000 */
[----:B------:R-:W-:-:S04]  /*2700*/  USEL UR6, UR6, URZ, UP0 ;  /* 0x000000ff06067287 */ /* 0x000fc80008000000 */
[----:B------:R-:W-:Y:S01]  /*2710*/  ULEA UR6, UR6, UR4, 0x3 ;  /* 0x0000000406067291 */ /* 0x000fe2000f8e18ff */
[----:B------:R-:W-:-:S04]  /*2720*/  LOP3.LUT R2, R2, UR5, RZ, 0x3c, !PT ;  /* 0x0000000502027c12 */ /* 0x000fc8000f8e3cff */
[----:B------:R-:W-:Y:S01]  /*2730*/  SHF.L.U32 R2, R2, 0x1f, RZ ;  /* 0x0000001f02027819 */ /* 0x000fe200000006ff */
[----:B-1--4-:R-:W-:-:S07]  /*2740*/  IMAD.U32 R0, RZ, RZ, UR6 ;  /* 0x00000006ff007e24 */ /* 0x012fce000f8e00ff */
.L_x_41:
[----:B-1----:R1:W2:Y:S02]  /*2750*/  SYNCS.PHASECHK.TRANS64.TRYWAIT P0, [R0+URZ], R2 ;  /* 0x00000002000075a7 */ /* 0x0022a400080011ff */
[----:B--2---:R-:W-:Y:S05]  /*2760*/  @!P0 NANOSLEEP.SYNCS 0x989680 ;  /* 0x009896800000895d */ /* 0x004fea0003900000 */
[----:B------:R-:W2:Y:S02]  /*2770*/  @!P0 SYNCS.PHASECHK.TRANS64 P0, [R0+URZ], R2 ;  /* 0x00000002000085a7 */ /* 0x000ea400080010ff */
[----:B--2---:R-:W-:Y:S05]  /*2780*/  @P0 EXIT ;  /* 0x000000000000094d */ /* 0x004fea0003800000 */
[----:B------:R-:W-:Y:S05]  /*2790*/  BRA `(.L_x_41) ;  /* 0xfffffffc00ec7947 */ /* 0x000fea000383ffff */
.L_x_17:
[----:B------:R-:W-:-:S04]  /*27a0*/  UISETP.NE.AND UP1, UPT, UR37, URZ, UPT ;  /* 0x000000ff2500728c */ /* 0x000fc8000bf25270 */
[----:B------:R-:W-:-:S09]  /*27b0*/  UISETP.NE.OR UP1, UPT, UR8, 0x1, UP1 ;  /* 0x000000010800788c */ /* 0x000fd20008f25670 */
[----:B------:R-:W-:Y:S05]  /*27c0*/  BRA.U UP1, `(.L_x_42) ;  /* 0x0000000501487547 */ /* 0x000fea000b800000 */
[----:B------:R-:W-:Y:S01]  /*27d0*/  ISETP.NE.AND P2, PT, R2, RZ, PT ;  /* 0x000000ff0200720c */ /* 0x000fe20003f45270 */
[----:B------:R-:W-:Y:S01]  /*27e0*/  IMAD.MOV.U32 R12, RZ, RZ, 0x1 ;  /* 0x00000001ff0c7424 */ /* 0x000fe200078e00ff */
[----:B------:R-:W-:Y:S02]  /*27f0*/  CS2R R10, SRZ ;  /* 0x00000000000a7805 */ /* 0x000fe4000001ff00 */
[----:B------:R-:W-:Y:S01]  /*2800*/  CS2R R8, SRZ ;  /* 0x0000000000087805 */ /* 0x000fe2000001ff00 */
[----:B------:R-:W-:Y:S01]  /*2810*/  UMOV UR4, 0x400 ;  /* 0x0000040000047882 */ /* 0x000fe20000000000 */
[----:B------:R-:W-:Y:S01]  /*2820*/  UMOV UR6, URZ ;  /* 0x000000ff00067c82 */ /* 0x000fe20008000000 */
[----:B------:R-:W-:-:S12]  /*2830*/  ULEA UR37, UR37, UR4, 0x18 ;  /* 0x0000000425257291 */ /* 0x000fd8000f8ec0ff */
.L_x_46:
[----:B------:R-:W-:Y:S02]  /*2840*/  LEA R0, R8, UR37, 0x3 ;  /* 0x0000002508007c11 */ /* 0x000fe4000f8e18ff */
[----:B------:R-:W-:-:S03]  /*2850*/  SHF.L.U32 R4, R9, 0x1f, RZ ;  /* 0x0000001f09047819 */ /* 0x000fc600000006ff */
[----:B------:R-:W-:Y:S01]  /*2860*/  VIADD R5, R0, 0x110 ;  /* 0x0000011000057836 */ /* 0x000fe20000000000 */
[----:B------:R-:W1:Y:S02]  /*2870*/  SYNCS.PHASECHK.TRANS64.TRYWAIT P0, [R0+URZ+0x100], R4 ;  /* 0x00010004000075a7 */ /* 0x000e6400080011ff */
[----:B-1----:R-:W-:Y:S05]  /*2880*/  @!P0 BRA `(.L_x_43) ;  /* 0x0000004800d48947 */ /* 0x002fea0003800000 */
.L_x_131:
[----:B------:R-:W-:Y:S01]  /*2890*/  ULEA UR5, UR6, UR37, 0x3 ;  /* 0x0000002506057291 */ /* 0x000fe2000f8e18ff */
[----:B-1----:R-:W-:Y:S01]  /*28a0*/  PRMT R0, RZ, 0x654, R5 ;  /* 0x00000654ff007816 */ /* 0x002fe20000000005 */
[----:B------:R-:W-:Y:S01]  /*28b0*/  @!P2 IMAD.MOV.U32 R4, RZ, RZ, 0x10 ;  /* 0x00000010ff04a424 */ /* 0x000fe200078e00ff */
[----:B------:R-:W-:Y:S01]  /*28c0*/  SHF.L.U32 R5, R12, 0x1f, RZ ;  /* 0x0000001f0c057819 */ /* 0x000fe200000006ff */
[----:B------:R-:W-:Y:S01]  /*28d0*/  UIADD3 UR4, UPT, UPT, UR5, 0xa0, URZ ;  /* 0x000000a005047890 */ /* 0x000fe2000fffe0ff */
[----:B------:R1:W-:Y:S05]  /*28e0*/  SYNCS.ARRIVE.TRANS64.RED.A1T0 RZ, [R0+URZ], RZ ;  /* 0x000000ff00ff79a7 */ /* 0x0003ea00081004ff */
[----:B------:R-:W-:Y:S01]  /*28f0*/  IMAD.U32 R6, RZ, RZ, UR4 ;  /* 0x00000004ff067e24 */ /* 0x000fe2000f8e00ff */
[----:B------:R-:W2:Y:S04]  /*2900*/  SYNCS.PHASECHK.TRANS64.TRYWAIT P0, [UR5+0xb0], R5 ;  /* 0x0000b005ff0075a7 */ /* 0x000ea80008001105 */
[----:B------:R-:W-:Y:S01]  /*2910*/  PRMT R6, R2, 0x654, R6 ;  /* 0x0000065402067816 */ /* 0x000fe20000000006 */
[----:B-12---:R-:W-:Y:S06]  /*2920*/  @!P0 BRA `(.L_x_44) ;  /* 0x0000004800c08947 */ /* 0x006fec0003800000 */
.L_x_133:
[----:B------:R-:W-:Y:S01]  /*2930*/  ULEA UR4, UR6, UR37, 0x4 ;  /* 0x0000002506047291 */ /* 0x000fe2000f8e20ff */
[----:B------:R-:W-:Y:S01]  /*2940*/  SEL R3, R6, R3, !P2 ;  /* 0x0000000306037207 */ /* 0x000fe20005000000 */
[----:B------:R-:W-:Y:S01]  /*2950*/  UIADD3 UR5, UPT, UPT, UR5, 0xa0, URZ ;  /* 0x000000a005057890 */ /* 0x000fe2000fffe0ff */
[----:B-1----:R-:W-:Y:S01]  /*2960*/  LEA R0, R11, UR37, 0x3 ;  /* 0x000000250b007c11 */ /* 0x002fe2000f8e18ff */
[----:B------:R-:W-:Y:S01]  /*2970*/  UIADD3 UR4, UPT, UPT, UR4, 0x130, URZ ;  /* 0x0000013004047890 */ /* 0x000fe2000fffe0ff */
[----:B------:R1:W-:Y:S01]  /*2980*/  @!P2 SYNCS.ARRIVE.TRANS64.RED RZ, [R3+URZ], R4 ;  /* 0x0000000403ffa9a7 */ /* 0x0003e200080004ff */
[----:B------:R-:W-:Y:S01]  /*2990*/  UIADD3 UR6, UPT, UPT, UR6, 0x1, URZ ;  /* 0x0000000106067890 */ /* 0x000fe2000fffe0ff */
[----:B------:R-:W-:-:S03]  /*29a0*/  VIADD R8, R8, 0x1 ;  /* 0x0000000108087836 */ /* 0x000fc60000000000 */
[----:B------:R-:W-:Y:S02]  /*29b0*/  UISETP.NE.AND UP0, UPT, UR6, 0x2, UPT ;  /* 0x000000020600788c */ /* 0x000fe4000bf05270 */
[----:B------:R-:W-:Y:S01]  /*29c0*/  ISETP.NE.AND P0, PT, R8, 0x2, PT ;  /* 0x000000020800780c */ /* 0x000fe20003f05270 */
[----:B------:R-:W-:Y:S06]  /*29d0*/  UGETNEXTWORKID.BROADCAST [UR4], [UR5] ;  /* 0x00000000040073ca */ /* 0x000fec0008000100 */
[----:B------:R-:W-:Y:S02]  /*29e0*/  USEL UR4, URZ, 0x1, UP0 ;  /* 0x00000001ff047887 */ /* 0x000fe40008000000 */
[----:B------:R-:W-:-:S04]  /*29f0*/  USEL UR6, UR6, URZ, UP0 ;  /* 0x000000ff06067287 */ /* 0x000fc80008000000 */
[----:B------:R-:W-:Y:S02]  /*2a00*/  LOP3.LUT R12, R12, UR4, RZ, 0x3c, !PT ;  /* 0x000000040c0c7c12 */ /* 0x000fe4000f8e3cff */
[----:B-1----:R-:W-:-:S04]  /*2a10*/  SHF.L.U32 R4, R10, 0x1f, RZ ;  /* 0x0000001f0a047819 */ /* 0x002fc800000006ff */
[----:B------:R-:W1:Y:S02]  /*2a20*/  SYNCS.PHASECHK.TRANS64.TRYWAIT P1, [R0+URZ+0xa0], R4 ;  /* 0x0000a004000075a7 */ /* 0x000e6400080211ff */
[----:B-1----:R-:W-:Y:S05]  /*2a30*/  @!P1 BRA `(.L_x_45) ;  /* 0x0000004800949947 */ /* 0x002fea0003800000 */
.L_x_134:
[C---:B-1----:R-:W-:Y:S01]  /*2a40*/  LEA R4, R11.reuse, UR37, 0x4 ;  /* 0x000000250b047c11 */ /* 0x042fe2000f8e20ff */
[----:B------:R-:W-:Y:S01]  /*2a50*/  VIADD R0, R0, 0xb0 ;  /* 0x000000b000007836 */ /* 0x000fe20000000000 */
[----:B------:R-:W-:Y:S01]  /*2a60*/  SEL R8, R8, RZ, P0 ;  /* 0x000000ff08087207 */ /* 0x000fe20000000000 */
[----:B------:R-:W-:-:S03]  /*2a70*/  VIADD R11, R11, 0x1 ;  /* 0x000000010b0b7836 */ /* 0x000fc60000000000 */
[----:B------:R-:W1:Y:S01]  /*2a80*/  LDS.128 R4, [R4+0x130] ;  /* 0x0001300004047984 */ /* 0x000e620000000c00 */
[----:B------:R-:W-:Y:S02]  /*2a90*/  PRMT R0, RZ, 0x654, R0 ;  /* 0x00000654ff007816 */ /* 0x000fe40000000000 */
[C---:B------:R-:W-:Y:S01]  /*2aa0*/  ISETP.NE.AND P1, PT, R11.reuse, 0x2, PT ;  /* 0x000000020b00780c */ /* 0x040fe20003f25270 */
[----:B------:R-:W-:Y:S01]  /*2ab0*/  @!PT LDS RZ, [RZ] ;  /* 0x00000000fffff984 */ /* 0x000fe20000000800 */
[----:B------:R-:W-:Y:S01]  /*2ac0*/  @!PT LDS RZ, [RZ] ;  /* 0x00000000fffff984 */ /* 0x000fe20000000800 */
[----:B------:R-:W-:Y:S01]  /*2ad0*/  @!PT LDS RZ, [RZ] ;  /* 0x00000000fffff984 */ /* 0x000fe20000000800 */
[----:B------:R-:W-:Y:S01]  /*2ae0*/  @!PT LDS RZ, [RZ] ;  /* 0x00000000fffff984 */ /* 0x000fe20000000800 */
[----:B------:R2:W-:Y:S06]  /*2af0*/  MEMBAR.ALL.CTA ;  /* 0x0000000000007992 */ /* 0x0005ec0000008000 */
[----:B--2---:R-:W2:Y:S01]  /*2b00*/  FENCE.VIEW.ASYNC.S ;  /* 0x00000000000073c6 */ /* 0x004ea20000000000 */
[----:B------:R-:W-:Y:S01]  /*2b10*/  SEL R11, R11, RZ, P1 ;  /* 0x000000ff0b0b7207 */ /* 0x000fe20000800000 */
[----:B--2---:R2:W-:Y:S01]  /*2b20*/  SYNCS.ARRIVE.TRANS64.RED.A1T0 RZ, [R0+URZ], RZ ;  /* 0x000000ff00ff79a7 */ /* 0x0045e200081004ff */
[----:B-1----:R-:W-:-:S02]  /*2b30*/  LOP3.LUT P3, RZ, R6, 0x1, RZ, 0xc0, !PT ;  /* 0x0000000106ff7812 */ /* 0x002fc4000786c0ff */
[----:B------:R-:W-:-:S04]  /*2b40*/  SEL R4, RZ, 0x1, P1 ;  /* 0x00000001ff047807 */ /* 0x000fc80000800000 */
[----:B------:R-:W-:Y:S02]  /*2b50*/  LOP3.LUT R10, R10, R4, RZ, 0x3c, !PT ;  /* 0x000000040a0a7212 */ /* 0x000fe400078e3cff */
[----:B--2---:R-:W-:-:S04]  /*2b60*/  SEL R0, RZ, 0x1, P0 ;  /* 0x00000001ff007807 */ /* 0x004fc80000000000 */
[----:B------:R-:W-:Y:S01]  /*2b70*/  LOP3.LUT R9, R9, R0, RZ, 0x3c, !PT ;  /* 0x0000000009097212 */ /* 0x000fe200078e3cff */
[----:B------:R-:W-:Y:S06]  /*2b80*/  @P3 BRA `(.L_x_46) ;  /* 0xfffffffc002c3947 */ /* 0x000fec000383ffff */
[----:B------:R-:W-:Y:S01]  /*2b90*/  ULEA UR5, UR6, UR37, 0x3 ;  /* 0x0000002506057291 */ /* 0x000fe2000f8e18ff */
[----:B------:R-:W-:-:S08]  /*2ba0*/  SHF.L.U32 R2, R12, 0x1f, RZ ;  /* 0x0000001f0c027819 */ /* 0x000fd000000006ff */
[----:B------:R-:W1:Y:S02]  /*2bb0*/  SYNCS.PHASECHK.TRANS64 P0, [UR5+0xb0], R2 ;  /* 0x0000b002ff0075a7 */ /* 0x000e640008001005 */
[----:B-1----:R-:W-:Y:S05]  /*2bc0*/  @P0 BRA `(.L_x_47) ;  /* 0x0000000000080947 */ /* 0x002fea0003800000 */
[----:B------:R-:W1:Y:S02]  /*2bd0*/  SYNCS.PHASECHK.TRANS64.TRYWAIT P0, [UR5+0xb0], R2 ;  /* 0x0000b002ff0075a7 */ /* 0x000e640008001105 */
[----:B-1----:R-:W-:Y:S05]  /*2be0*/  @!P0 BRA `(.L_x_48) ;  /* 0x00000048003c8947 */ /* 0x002fea0003800000 */
.L_x_47:
[----:B------:R-:W-:-:S04]  /*2bf0*/  UIADD3 UR4, UPT, UPT, UR6, 0x1, URZ ;  /* 0x0000000106047890 */ /* 0x000fc8000fffe0ff */
[----:B------:R-:W-:-:S04]  /*2c00*/  UISETP.NE.AND UP0, UPT, UR4, 0x2, UPT ;  /* 0x000000020400788c */ /* 0x000fc8000bf05270 */
[----:B------:R-:W-:Y:S02]  /*2c10*/  USEL UR7, URZ, 0x1, UP0 ;  /* 0x00000001ff077887 */ /* 0x000fe40008000000 */
[----:B------:R-:W-:-:S04]  /*2c20*/  USEL UR4, UR4, URZ, UP0 ;  /* 0x000000ff04047287 */ /* 0x000fc80008000000 */
[----:B------:R-:W-:Y:S01]  /*2c30*/  ULEA UR4, UR4, UR37, 0x3 ;  /* 0x0000002504047291 */ /* 0x000fe2000f8e18ff */
[----:B-1----:R-:W-:-:S04]  /*2c40*/  LOP3.LUT R2, R12, UR7, RZ, 0x3c, !PT ;  /* 0x000000070c027c12 */ /* 0x002fc8000f8e3cff */
[----:B------:R-:W-:-:S04]  /*2c50*/  SHF.L.U32 R0, R2, 0x1f, RZ ;  /* 0x0000001f02007819 */ /* 0x000fc800000006ff */
[----:B------:R-:W1:Y:S02]  /*2c60*/  SYNCS.PHASECHK.TRANS64 P0, [UR4+0xb0], R0 ;  /* 0x0000b000ff0075a7 */ /* 0x000e640008001004 */
[----:B-1----:R-:W-:Y:S05]  /*2c70*/  @P0 EXIT ;  /* 0x000000000000094d */ /* 0x002fea0003800000 */
[----:B------:R-:W-:Y:S02]  /*2c80*/  SHF.L.U32 R2, R2, 0x1f, RZ ;  /* 0x0000001f02027819 */ /* 0x000fe400000006ff */
[----:B------:R-:W-:-:S07]  /*2c90*/  MOV R0, UR4 ;  /* 0x0000000400007c02 */ /* 0x000fce0008000f00 */
.L_x_49:
[----:B-1----:R1:W2:Y:S02]  /*2ca0*/  SYNCS.PHASECHK.TRANS64.TRYWAIT P0, [R0+URZ+0xb0], R2 ;  /* 0x0000b002000075a7 */ /* 0x0022a400080011ff */
[----:B--2---:R-:W-:Y:S05]  /*2cb0*/  @!P0 NANOSLEEP.SYNCS 0x989680 ;  /* 0x009896800000895d */ /* 0x004fea0003900000 */
[----:B------:R-:W2:Y:S02]  /*2cc0*/  @!P0 SYNCS.PHASECHK.TRANS64 P0, [R0+URZ+0xb0], R2 ;  /* 0x0000b002000085a7 */ /* 0x000ea400080010ff */
[----:B--2---:R-:W-:Y:S05]  /*2cd0*/  @P0 EXIT ;  /* 0x000000000000094d */ /* 0x004fea0003800000 */
[----:B------:R-:W-:Y:S05]  /*2ce0*/  BRA `(.L_x_49) ;  /* 0xfffffffc00ec7947 */ /* 0x000fea000383ffff */
.L_x_42:
[----:B------:R-:W-:-:S09]  /*2cf0*/  UISETP.NE.AND UP1, UPT, UR8, URZ, UPT ;  /* 0x000000ff0800728c */ /* 0x000fd2000bf25270 */
[----:B------:R-:W-:Y:S05]  /*2d00*/  BRA.U UP1, `(.L_x_50) ;  /* 0x00000011013c7547 */ /* 0x000fea000b800000 */
[----:B------:R-:W-:Y:S01]  /*2d10*/  UMOV UR4, 0x40 ;  /* 0x0000004000047882 */ /* 0x000fe20000000000 */
[----:B------:R-:W-:Y:S01]  /*2d20*/  NOP ;  /* 0x0000000000007918 */ /* 0x000fe20000000000 */
[----:B------:R-:W-:Y:S01]  /*2d30*/  ULEA UR4, UR37, UR4, 0x18 ;  /* 0x0000000425047291 */ /* 0x000fe2000f8ec0ff */
[----:B------:R-:W-:Y:S02]  /*2d40*/  UMOV UR5, 0x400 ;  /* 0x0000040000057882 */ /* 0x000fe40000000000 */
[----:B------:R-:W-:-:S06]  /*2d50*/  ULEA UR37, UR37, UR5, 0x18 ;  /* 0x0000000525257291 */ /* 0x000fcc000f8ec0ff */
[----:B------:R-:W1:Y:S02]  /*2d60*/  LDS.U8 R0, [UR4+0x1c] ;  /* 0x00001c04ff007984 */ /* 0x000e640008000000 */
[----:B-1----:R-:W-:-:S13]  /*2d70*/  ISETP.NE.AND P0, PT, R0, RZ, PT ;  /* 0x000000ff0000720c */ /* 0x002fda0003f05270 */
[----:B------:R-:W-:Y:S05]  /*2d80*/  @P0 BRA `(.L_x_51) ;  /* 0x0000000000580947 */ /* 0x000fea0003800000 */
[----:B------:R-:W-:-:S13]  /*2d90*/  ELECT P0, URZ, PT ;  /* 0x0000000000ff782f */ /* 0x000fda0003800000 */
[----:B------:R-:W-:Y:S05]  /*2da0*/  @!P0 BRA `(.L_x_52) ;  /* 0x0000000000608947 */ /* 0x000fea0003800000 */
[----:B------:R-:W-:Y:S01]  /*2db0*/  UMOV UR5, 0x10 ;  /* 0x0000001000057882 */ /* 0x000fe20000000000 */
[----:B------:R-:W-:Y:S01]  /*2dc0*/  HFMA2 R0, -RZ, RZ, 0, 5.9604644775390625e-08 ;  /* 0x00000001ff007431 */ /* 0x000fe200000001ff */
[----:B------:R-:W-:-:S03]  /*2dd0*/  MOV R2, 0xffff ;  /* 0x0000ffff00027802 */ /* 0x000fc60000000f00 */
[----:B------:R-:W-:Y:S04]  /*2de0*/  DEPBAR.LE SB1, 0x36 ;  /* 0x00009d800000791a */ /* 0x000fe80000000000 */
[----:B------:R-:W1:Y:S02]  /*2df0*/  UTCATOMSWS.FIND_AND_SET.ALIGN UP0, UR5, UR5 ;  /* 0x00000005000575e3 */ /* 0x000e640008000800 */
[----:B-1----:R-:W-:Y:S01]  /*2e00*/  MOV R3, UR5 ;  /* 0x0000000500037c02 */ /* 0x002fe20008000f00 */
[----:B------:R-:W-:Y:S06]  /*2e10*/  BRA.U UP0, `(.L_x_53) ;  /* 0x0000000100187547 */ /* 0x000fec000b800000 */
.L_x_54:
[----:B------:R-:W-:Y:S05]  /*2e20*/  NANOSLEEP 0x64 ;  /* 0x000000640000795d */ /* 0x000fea0003800000 */
[----:B------:R-:W-:-:S05]  /*2e30*/  UMOV UR5, 0x10 ;  /* 0x0000001000057882 */ /* 0x000fca0000000000 */
[----:B------:R-:W-:Y:S04]  /*2e40*/  DEPBAR.LE SB1, 0x36 ;  /* 0x00009d800000791a */ /* 0x000fe80000000000 */
[----:B------:R-:W1:Y:S02]  /*2e50*/  UTCATOMSWS.FIND_AND_SET.ALIGN UP0, UR5, UR5 ;  /* 0x00000005000575e3 */ /* 0x000e640008000800 */
[----:B-1----:R-:W-:Y:S01]  /*2e60*/  MOV R3, UR5 ;  /* 0x0000000500037c02 */ /* 0x002fe20008000f00 */
[----:B------:R-:W-:Y:S05]  /*2e70*/  BRA.U !UP0, `(.L_x_54) ;  /* 0xfffffffd08e87547 */ /* 0x000fea000b83ffff */
.L_x_53:
[-C--:B------:R-:W-:Y:S02]  /*2e80*/  SHF.L.U32 R2, R2, R3.reuse, RZ ;  /* 0x0000000302027219 */ /* 0x080fe400000006ff */
[----:B------:R-:W-:Y:S01]  /*2e90*/  SHF.L.U32 R0, R0, R3, RZ ;  /* 0x0000000300007219 */ /* 0x000fe200000006ff */
[----:B------:R-:W-:Y:S02]  /*2ea0*/  IMAD.SHL.U32 R3, R3, 0x20, RZ ;  /* 0x0000002003037824 */ /* 0x000fe400078e00ff */
[----:B------:R1:W-:Y:S04]  /*2eb0*/  ATOMS.OR RZ, [UR4+0x14], R2 ;  /* 0x00001402ffff798c */ /* 0x0003e8000b000004 */
[----:B------:R1:W-:Y:S04]  /*2ec0*/  ATOMS.OR RZ, [UR4+0x18], R0 ;  /* 0x00001800ffff798c */ /* 0x0003e8000b000004 */
[----:B------:R1:W-:Y:S01]  /*2ed0*/  STS [UR37+0x150], R3 ;  /* 0x00015003ff007988 */ /* 0x0003e20008000825 */
[----:B------:R-:W-:Y:S05]  /*2ee0*/  BRA `(.L_x_52) ;  /* 0x0000000000107947 */ /* 0x000fea0003800000 */
.L_x_51:
[----:B------:R-:W-:Y:S02]  /*2ef0*/  MOV R0, 0xffffffff ;  /* 0xffffffff00007802 */ /* 0x000fe40000000f00 */
[----:B------:R-:W-:-:S03]  /*2f00*/  MOV R2, 0x2f30 ;  /* 0x00002f3000027802 */ /* 0x000fc60000000f00 */
[----:B------:R1:W-:Y:S04]  /*2f10*/  STS [UR37+0x150], R0 ;  /* 0x00015000ff007988 */ /* 0x0003e80008000825 */
[----:B-1-3-5:R-:W-:Y:S05]  /*2f20*/  CALL.REL.NOINC `($__internal_1_$__cuda_sm10x_tcgen05_guardrail_trap_phase_invalid_during_alloc) ;  /* 0x0000004c00107944 */ /* 0x02afea0003c00000 */
.L_x_52:
[----:B------:R-:W-:Y:S05]  /*2f30*/  WARPSYNC.ALL ;  /* 0x0000000000007948 */ /* 0x000fea0003800000 */
[----:B------:R-:W2:Y:S01]  /*2f40*/  S2UR UR5, SR_CgaCtaId ;  /* 0x00000000000579c3 */ /* 0x000ea20000008800 */
[----:B------:R-:W-:Y:S01]  /*2f50*/  UMOV UR4, 0x400 ;  /* 0x0000040000047882 */ /* 0x000fe20000000000 */
[----:B------:R-:W-:-:S06]  /*2f60*/  NOP ;  /* 0x0000000000007918 */ /* 0x000fcc0000000000 */
[----:B------:R-:W-:Y:S06]  /*2f70*/  BAR.ARV 0x6, 0xa0 ;  /* 0x0182800000007b1d */ /* 0x000fec0000002000 */
[----:B------:R-:W4:Y:S01]  /*2f80*/  LDCU UR7, c[0x0][0x38c] ;  /* 0x00007180ff0777ac */ /* 0x000f220008000800 */
[----:B------:R-:W-:Y:S01]  /*2f90*/  IMAD.MOV.U32 R11, RZ, RZ, 0x1 ;  /* 0x00000001ff0b7424 */ /* 0x000fe200078e00ff */
[----:B------:R-:W-:Y:S01]  /*2fa0*/  CS2R R8, SRZ ;  /* 0x0000000000087805 */ /* 0x000fe2000001ff00 */
[----:B------:R-:W-:Y:S01]  /*2fb0*/  IMAD.MOV.U32 R10, RZ, RZ, RZ ;  /* 0x000000ffff0a7224 */ /* 0x000fe200078e00ff */
[----:B------:R-:W3:Y:S01]  /*2fc0*/  LDCU UR6, c[0x0][0x38c] ;  /* 0x00007180ff0677ac */ /* 0x000ee20008000800 */
[----:B------:R-:W-:Y:S01]  /*2fd0*/  UMOV UR15, URZ ;  /* 0x000000ff000f7c82 */ /* 0x000fe20008000000 */
[----:B------:R-:W-:Y:S01]  /*2fe0*/  UMOV UR14, URZ ;  /* 0x000000ff000e7c82 */ /* 0x000fe20008000000 */
[----:B--2---:R-:W-:Y:S01]  /*2ff0*/  ULEA UR5, UR5, UR4, 0x18 ;  /* 0x0000000405057291 */ /* 0x004fe2000f8ec0ff */
[----:B------:R-:W-:Y:S01]  /*3000*/  UMOV UR32, 0x0 ;  /* 0x0000000000207882 */ /* 0x000fe20000000000 */
[----:B------:R-:W-:-:S02]  /*3010*/  UMOV UR33, 0x4100910 ;  /* 0x0410091000217882 */ /* 0x000fc40000000000 */
[----:B------:R-:W-:Y:S02]  /*3020*/  UIADD3 UR9, UPT, UPT, UR5, 0x6800, URZ ;  /* 0x0000680005097890 */ /* 0x000fe4000fffe0ff */
[----:B------:R-:W-:Y:S02]  /*3030*/  UIADD3 UR10, UPT, UPT, UR5, 0x1e800, URZ ;  /* 0x0001e800050a7890 */ /* 0x000fe4000fffe0ff */
[----:B----4-:R-:W-:Y:S01]  /*3040*/  UIADD3 UR7, UPT, UPT, UR7, 0x3f, URZ ;  /* 0x0000003f07077890 */ /* 0x010fe2000fffe0ff */
[----:B-1----:R-:W1:Y:S01]  /*3050*/  LDS R0, [UR5+0x150] ;  /* 0x00015005ff007984 */ /* 0x002e620008000800 */
[----:B------:R-:W-:Y:S02]  /*3060*/  USHF.R.U32.HI UR9, URZ, 0x4, UR9 ;  /* 0x00000004ff097899 */ /* 0x000fe40008011609 */
[----:B------:R-:W-:Y:S02]  /*3070*/  USHF.R.S32.HI UR4, URZ, 0x1f, UR7 ;  /* 0x0000001fff047899 */ /* 0x000fe40008011407 */
[----:B------:R-:W-:-:S02]  /*3080*/  USHF.R.U32.HI UR10, URZ, 0x4, UR10 ;  /* 0x00000004ff0a7899 */ /* 0x000fc4000801160a */
[----:B------:R-:W-:Y:S02]  /*3090*/  ULEA.HI UR4, UR4, UR7, URZ, 0x6 ;  /* 0x0000000704047291 */ /* 0x000fe4000f8f30ff */
[----:B------:R-:W-:Y:S02]  /*30a0*/  ULOP3.LUT UR9, UR9, 0x3fff, URZ, 0xc0, !UPT ;  /* 0x00003fff09097892 */ /* 0x000fe4000f8ec0ff */
[----:B------:R-:W-:Y:S02]  /*30b0*/  USHF.R.S32.HI UR4, URZ, 0x6, UR4 ;  /* 0x00000006ff047899 */ /* 0x000fe40008011404 */
[----:B------:R-:W-:Y:S02]  /*30c0*/  ULOP3.LUT UR10, UR10, 0x3fff, URZ, 0xc0, !UPT ;  /* 0x00003fff0a0a7892 */ /* 0x000fe4000f8ec0ff */
[----:B------:R-:W-:Y:S01]  /*30d0*/  UISETP.LT.AND UP0, UPT, UR4, 0x1, UPT ;  /* 0x000000010400788c */ /* 0x000fe2000bf01270 */
[----:B------:R-:W-:Y:S01]  /*30e0*/  UMOV UR30, 0x0 ;  /* 0x00000000001e7882 */ /* 0x000fe20000000000 */
[----:B------:R-:W-:-:S02]  /*30f0*/  UMOV UR31, 0x4100910 ;  /* 0x04100910001f7882 */ /* 0x000fc40000000000 */
[----:B------:R-:W-:Y:S01]  /*3100*/  USEL UR8, UR4, 0x1, !UP0 ;  /* 0x0000000104087887 */ /* 0x000fe2000c000000 */
[----:B------:R-:W-:Y:S01]  /*3110*/  UMOV UR28, 0x0 ;  /* 0x00000000001c7882 */ /* 0x000fe20000000000 */
[----:B------:R-:W-:Y:S01]  /*3120*/  UMOV UR29, 0x4100910 ;  /* 0x04100910001d7882 */ /* 0x000fe20000000000 */
[----:B------:R-:W-:Y:S01]  /*3130*/  UMOV UR26, 0x0 ;  /* 0x00000000001a7882 */ /* 0x000fe20000000000 */
[----:B------:R-:W-:Y:S01]  /*3140*/  UMOV UR27, 0x4100910 ;  /* 0x04100910001b7882 */ /* 0x000fe20000000000 */
[----:B------:R-:W-:Y:S01]  /*3150*/  UMOV UR24, 0x0 ;  /* 0x0000000000187882 */ /* 0x000fe20000000000 */
[----:B------:R-:W-:Y:S01]  /*3160*/  UMOV UR25, 0x4100910 ;  /* 0x0410091000197882 */ /* 0x000fe20000000000 */
[----:B------:R-:W-:Y:S01]  /*3170*/  UMOV UR22, 0x0 ;  /* 0x0000000000167882 */ /* 0x000fe20000000000 */
[----:B------:R-:W-:Y:S01]  /*3180*/  UMOV UR23, 0x4100910 ;  /* 0x0410091000177882 */ /* 0x000fe20000000000 */
[----:B------:R-:W-:Y:S02]  /*3190*/  ULOP3.LUT UR9, UR9, 0x10000, URZ, 0xfc, !UPT ;  /* 0x0001000009097892 */ /* 0x000fe4000f8efcff */
[----:B------:R-:W-:-:S02]  /*31a0*/  ULOP3.LUT UR10, UR10, 0x10000, URZ, 0xfc, !UPT ;  /* 0x000100000a0a7892 */ /* 0x000fc4000f8efcff */
[----:B------:R-:W-:Y:S02]  /*31b0*/  UIADD3 UR8, UPT, UPT, -UR8, URZ, URZ ;  /* 0x000000ff08087290 */ /* 0x000fe4000fffe1ff */
[----:B---3--:R-:W-:Y:S01]  /*31c0*/  UISETP.GE.AND UP3, UPT, UR6, 0x1, UPT ;  /* 0x000000010600788c */ /* 0x008fe2000bf66270 */
[----:B------:R-:W-:Y:S01]  /*31d0*/  UMOV UR20, 0x0 ;  /* 0x0000000000147882 */ /* 0x000fe20000000000 */
[----:B------:R-:W-:Y:S01]  /*31e0*/  UMOV UR21, 0x4100910 ;  /* 0x0410091000157882 */ /* 0x000fe20000000000 */
[----:B------:R-:W-:Y:S01]  /*31f0*/  UMOV UR18, 0x0 ;  /* 0x0000000000127882 */ /* 0x000fe20000000000 */
[----:B-1----:R-:W-:Y:S01]  /*3200*/  R2UR UR16, R0 ;  /* 0x00000000001072ca */ /* 0x002fe200000e0000 */
[----:B------:R-:W-:-:S14]  /*3210*/  UMOV UR19, 0x4100910 ;  /* 0x0410091000137882 */ /* 0x000fdc0000000000 */
.L_x_61:
[----:B------:R-:W-:Y:S02]  /*3220*/  LEA R0, R10, UR5, 0x3 ;  /* 0x000000050a007c11 */ /* 0x000fe4000f8e18ff */
[----:B------:R-:W-:Y:S02]  /*3230*/  SHF.L.U32 R2, R9, 0x1f, RZ ;  /* 0x0000001f09027819 */ /* 0x000fe400000006ff */
[----:B------:R-:W-:Y:S01]  /*3240*/  PLOP3.LUT P0, PT, PT, PT, UP3, 0x80, 0x8 ;  /* 0x000000000008781c */ /* 0x000fe20003f0f038 */
[----:B------:R-:W-:Y:S01]  /*3250*/  VIADD R3, R0, 0xb0 ;  /* 0x000000b000037836 */ /* 0x000fe20000000000 */
[----:B-1----:R-:W1:Y:S02]  /*3260*/  SYNCS.PHASECHK.TRANS64.TRYWAIT P1, [R0+URZ+0xa0], R2 ;  /* 0x0000a002000075a7 */ /* 0x002e6400080211ff */
[----:B-1-3--:R-:W-:Y:S09]  /*3270*/  @!P1 BRA `(.L_x_55) ;  /* 0x0000004000b09947 */ /* 0x00aff20003800000 */
.L_x_136:
[----:B------:R-:W-:Y:S01]  /*3280*/  LEA R4, R10, UR5, 0x4 ;  /* 0x000000050a047c11 */ /* 0x000fe2000f8e20ff */
[----:B------:R-:W-:Y:S01]  /*3290*/  @UP3 ULEA UR7, UR14, UR5, 0x3 ;  /* 0x000000050e073291 */ /* 0x000fe2000f8e18ff */
[----:B------:R-:W-:Y:S01]  /*32a0*/  PLOP3.LUT P2, PT, PT, PT, PT, 0x80, 0x8 ;  /* 0x000000000008781c */ /* 0x000fe20003f4f070 */
[----:B------:R-:W-:Y:S01]  /*32b0*/  ULEA UR6, UR15, UR5, 0x3 ;  /* 0x000000050f067291 */ /* 0x000fe2000f8e18ff */
[----:B------:R-:W-:Y:S01]  /*32c0*/  PRMT R3, RZ, 0x654, R3 ;  /* 0x00000654ff037816 */ /* 0x000fe20000000003 */
[----:B------:R-:W-:Y:S01]  /*32d0*/  ULEA.HI UR11, UR15, UR15, URZ, 0x1 ;  /* 0x0000000f0f0b7291 */ /* 0x000fe2000f8f08ff */
[----:B------:R-:W2:Y:S01]  /*32e0*/  LDS.128 R4, [R4+0x130] ;  /* 0x0001300004047984 */ /* 0x000ea20000000c00 */
[----:B-1----:R-:W-:Y:S02]  /*32f0*/  @P0 SHF.L.U32 R2, R8, 0x1f, RZ ;  /* 0x0000001f08020819 */ /* 0x002fe400000006ff */
[----:B------:R-:W-:Y:S01]  /*3300*/  SHF.L.U32 R0, R11, 0x1f, RZ ;  /* 0x0000001f0b007819 */ /* 0x000fe200000006ff */
[----:B------:R-:W-:Y:S01]  /*3310*/  @!PT LDS RZ, [RZ] ;  /* 0x00000000fffff984 */ /* 0x000fe20000000800 */
[----:B------:R-:W-:Y:S01]  /*3320*/  @!PT LDS RZ, [RZ] ;  /* 0x00000000fffff984 */ /* 0x000fe20000000800 */
[----:B------:R-:W-:Y:S01]  /*3330*/  @!PT LDS RZ, [RZ] ;  /* 0x00000000fffff984 */ /* 0x000fe20000000800 */
[----:B------:R-:W-:Y:S01]  /*3340*/  @!PT LDS RZ, [RZ] ;  /* 0x00000000fffff984 */ /* 0x000fe20000000800 */
[----:B------:R1:W-:Y:S06]  /*3350*/  MEMBAR.ALL.CTA ;  /* 0x0000000000007992 */ /* 0x0003ec0000008000 */
[----:B-1----:R-:W1:Y:S02]  /*3360*/  FENCE.VIEW.ASYNC.S ;  /* 0x00000000000073c6 */ /* 0x002e640000000000 */
[----:B-1----:R1:W-:Y:S01]  /*3370*/  SYNCS.ARRIVE.TRANS64.RED.A1T0 RZ, [R3+URZ], RZ ;  /* 0x000000ff03ff79a7 */ /* 0x0023e200081004ff */
[----:B------:R1:W3:Y:S01]  /*3380*/  @P0 SYNCS.PHASECHK.TRANS64.TRYWAIT P2, [UR7], R2 ;  /* 0x00000002ff0005a7 */ /* 0x0002e20008041107 */
[----:B------:R-:W-:-:S02]  /*3390*/  USHF.L.U32 UR7, UR11, 0x5, URZ ;  /* 0x000000050b077899 */ /* 0x000fc400080006ff */
[----:B------:R-:W-:Y:S01]  /*33a0*/  ULOP3.LUT UR11, UR11, 0xffe, URZ, 0xc0, !UPT ;  /* 0x00000ffe0b0b7892 */ /* 0x000fe2000f8ec0ff */
[----:B--2---:R-:W-:Y:S01]  /*33b0*/  LOP3.LUT P1, RZ, R6, 0x1, RZ, 0xc0, !PT ;  /* 0x0000000106ff7812 */ /* 0x004fe2000782c0ff */
[----:B------:R-:W-:Y:S02]  /*33c0*/  ULOP3.LUT UR7, UR7, 0xffffffc0, URZ, 0xc0, !UPT ;  /* 0xffffffc007077892 */ /* 0x000fe4000f8ec0ff */
[----:B------:R-:W-:Y:S02]  /*33d0*/  UIADD3 UR11, UPT, UPT, -UR11, UR15, URZ ;  /* 0x0000000f0b0b7290 */ /* 0x000fe4000fffe1ff */
[----:B------:R-:W-:-:S04]  /*33e0*/  UIADD3 UR7, UPT, UPT, UR16, UR7, URZ ;  /* 0x0000000710077290 */ /* 0x000fc8000fffe0ff */
[----:B------:R-:W-:Y:S01]  /*33f0*/  ULEA UR7, UR11, UR7, 0x14 ;  /* 0x000000070b077291 */ /* 0x000fe2000f8ea0ff */
[----:B------:R-:W2:Y:S02]  /*3400*/  SYNCS.PHASECHK.TRANS64.TRYWAIT P0, [UR6+0xe0], R0 ;  /* 0x0000e000ff0075a7 */ /* 0x000ea40008001106 */
[----:B-123--:R-:W-:Y:S09]  /*3410*/  @!P0 BRA `(.L_x_56) ;  /* 0x00000040005c8947 */ /* 0x00eff20003800000 */
.L_x_138:
[----:B------:R-:W-:Y:S01]  /*3420*/  IADD3 R10, PT, PT, R10, 0x1, RZ ;  /* 0x000000010a0a7810 */ /* 0x000fe20007ffe0ff */
[----:B------:R-:W-:Y:S06]  /*3430*/  BRA.U !UP3, `(.L_x_57) ;  /* 0x000000050b107547 */ /* 0x000fec000b800000 */
[----:B------:R-:W-:Y:S01]  /*3440*/  UPLOP3.LUT UP4, UPT, UPT, UPT, UPT, 0x40, 0x4 ;  /* 0x000000000004789c */ /* 0x000fe20003f8e870 */
[----:B------:R-:W-:Y:S01]  /*3450*/  UMOV UR13, UR8 ;  /* 0x00000008000d7c82 */ /* 0x000fe20008000000 */
[----:B------:R-:W-:Y:S01]  /*3460*/  UMOV UR12, UR4 ;  /* 0x00000004000c7c82 */ /* 0x000fe20008000000 */
[----:B------:R-:W-:-:S08]  /*3470*/  UMOV UR17, UR14 ;  /* 0x0000000e00117c82 */ /* 0x000fd00008000000 */
.L_x_60:
[----:B------:R-:W-:Y:S02]  /*3480*/  UIADD3 UR13, UPT, UPT, UR13, 0x1, URZ ;  /* 0x000000010d0d7890 */ /* 0x000fe4000fffe0ff */
[----:B--2---:R-:W-:Y:S02]  /*3490*/  ULEA UR11, UR17, UR5, 0x3 ;  /* 0x00000005110b7291 */ /* 0x004fe4000f8e18ff */
[----:B------:R-:W-:Y:S01]  /*34a0*/  UISETP.NE.AND UP0, UPT, UR13, URZ, UPT ;  /* 0x000000ff0d00728c */ /* 0x000fe2000bf05270 */
[----:B---3--:R-:W-:Y:S10]  /*34b0*/  @P2 BRA `(.L_x_58) ;  /* 0x00000000000c2947 */ /* 0x008ff40003800000 */
[----:B-1----:R-:W-:Y:S04]  /*34c0*/  SHF.L.U32 R2, R8, 0x1f, RZ ;  /* 0x0000001f08027819 */ /* 0x002fe800000006ff */
[----:B------:R-:W1:Y:S02]  /*34d0*/  SYNCS.PHASECHK.TRANS64.TRYWAIT P0, [UR11], R2 ;  /* 0x00000002ff0075a7 */ /* 0x000e64000800110b */
[----:B-1----:R-:W-:Y:S05]  /*34e0*/  @!P0 BRA `(.L_x_59) ;  /* 0x0000004000408947 */ /* 0x002fea0003800000 */
.L_x_58:
[----:B------:R-:W-:Y:S01]  /*34f0*/  UISETP.NE.AND UP1, UPT, UR12, 0x1, UPT ;  /* 0x000000010c00788c */ /* 0x000fe2000bf25270 */
[----:B------:R-:W-:Y:S01]  /*3500*/  PLOP3.LUT P2, PT, PT, PT, PT, 0x80, 0x8 ;  /* 0x000000000008781c */ /* 0x000fe20003f4f070 */
[----:B------:R-:W-:Y:S02]  /*3510*/  UIADD3 UR14, UPT, UPT, UR17, 0x1, URZ ;  /* 0x00000001110e7890 */ /* 0x000fe4000fffe0ff */
[----:B------:R-:W-:Y:S02]  /*3520*/  ULEA UR64, UR17, UR10, 0xa ;  /* 0x0000000a11407291 */ /* 0x000fe4000f8e50ff */
[----:B------:R-:W-:Y:S01]  /*3530*/  UISETP.NE.AND UP2, UPT, UR14, 0x6, UPT ;  /* 0x000000060e00788c */ /* 0x000fe2000bf45270 */
[----:B------:R-:W-:Y:S01]  /*3540*/  PLOP3.LUT P0, PT, PT, PT, UP1, 0x80, 0x8 ;  /* 0x000000000008781c */ /* 0x000fe20003f0f018 */
[----:B------:R-:W-:Y:S02]  /*3550*/  ULEA UR62, UR17, UR9, 0xa ;  /* 0x00000009113e7291 */ /* 0x000fe4000f8e50ff */
[----:B------:R-:W-:Y:S02]  /*3560*/  USEL UR35, URZ, 0x1, UP2 ;  /* 0x00000001ff237887 */ /* 0x000fe40009000000 */
[----:B------:R-:W-:Y:S02]  /*3570*/  USEL UR14, UR14, URZ, UP2 ;  /* 0x000000ff0e0e7287 */ /* 0x000fe40009000000 */
[----:B------:R-:W-:Y:S02]  /*3580*/  UIADD3 UR60, UPT, UPT, UR64, 0x2, URZ ;  /* 0x00000002403c7890 */ /* 0x000fe4000fffe0ff */
[----:B------:R-:W-:Y:S01]  /*3590*/  @UP1 ULEA UR34, UR14, UR5, 0x3 ;  /* 0x000000050e221291 */ /* 0x000fe2000f8e18ff */
[----:B------:R-:W-:Y:S01]  /*35a0*/  LOP3.LUT R8, R8, UR35, RZ, 0x3c, !PT ;  /* 0x0000002308087c12 */ /* 0x000fe2000f8e3cff */
[----:B------:R-:W-:Y:S02]  /*35b0*/  UIADD3 UR58, UPT, UPT, UR62, 0x2, URZ ;  /* 0x000000023e3a7890 */ /* 0x000fe4000fffe0ff */
[----:B------:R-:W-:Y:S01]  /*35c0*/  UIADD3 UR56, UPT, UPT, UR64, 0x4, URZ ;  /* 0x0000000440387890 */ /* 0x000fe2000fffe0ff */
[----:B-1----:R-:W-:Y:S01]  /*35d0*/  @P0 SHF.L.U32 R0, R8, 0x1f, RZ ;  /* 0x0000001f08000819 */ /* 0x002fe200000006ff */
[----:B------:R-:W-:Y:S02]  /*35e0*/  UIADD3 UR54, UPT, UPT, UR62, 0x4, URZ ;  /* 0x000000043e367890 */ /* 0x000fe4000fffe0ff */
[----:B------:R-:W-:Y:S01]  /*35f0*/  UIADD3 UR52, UPT, UPT, UR64, 0x6, URZ ;  /* 0x0000000640347890 */ /* 0x000fe2000fffe0ff */
[----:B------:R2:W3:Y:S01]  /*3600*/  @P0 SYNCS.PHASECHK.TRANS64.TRYWAIT P2, [UR34], R0 ;  /* 0x00000000ff0005a7 */ /* 0x0004e20008041122 */
[----:B------:R-:W-:Y:S02]  /*3610*/  UIADD3 UR50, UPT, UPT, UR62, 0x6, URZ ;  /* 0x000000063e327890 */ /* 0x000fe4000fffe0ff */
        /* <DEDUP_REMOVED lines=9> */
[----:B------:R-:W-:Y:S01]  /*36b0*/  UIADD3 UR12, UPT, UPT, UR12, -0x1, URZ ;  /* 0xffffffff0c0c7890 */ /* 0x000fe2000fffe0ff */
[----:B------:R-:W-:Y:S01]  /*36c0*/  UMOV UR65, 0x40004040 ;  /* 0x4000404000417882 */ /* 0x000fe20000000000 */
[----:B------:R-:W-:Y:S01]  /*36d0*/  UMOV UR63, 0x40004040 ;  /* 0x40004040003f7882 */ /* 0x000fe20000000000 */
[----:B------:R-:W-:Y:S01]  /*36e0*/  UMOV UR61, 0x40004040 ;  /* 0x40004040003d7882 */ /* 0x000fe20000000000 */
[----:B------:R2:W-:Y:S01]  /*36f0*/  UTCHMMA gdesc[UR62], gdesc[UR64], tmem[UR7], tmem[UR32], idesc[UR33], UP4 ;  /* 0x00ff20403e0075ea */ /* 0x0005e2000a000007 */
[----:B------:R-:W-:Y:S01]  /*3700*/  UPLOP3.LUT UP4, UPT, UPT, UPT, UPT, 0x80, 0x8 ;  /* 0x000000000008789c */ /* 0x000fe20003f8f070 */
[----:B------:R-:W-:Y:S01]  /*3710*/  UMOV UR59, 0x40004040 ;  /* 0x40004040003b7882 */ /* 0x000fe20000000000 */
[----:B------:R-:W-:Y:S01]  /*3720*/  UMOV UR57, 0x40004040 ;  /* 0x4000404000397882 */ /* 0x000fe20000000000 */
[----:B------:R2:W-:Y:S01]  /*3730*/  UTCHMMA gdesc[UR58], gdesc[UR60], tmem[UR7], tmem[UR30], idesc[UR31], UPT ;  /* 0x00ff1e3c3a0075ea */ /* 0x0005e2000b800007 */
        /* <DEDUP_REMOVED lines=14> */
[----:B------:R-:W-:Y:S01]  /*3820*/  UMOV UR35, 0x40004040 ;  /* 0x4000404000237882 */ /* 0x000fe20000000000 */
[----:B------:R2:W-:Y:S01]  /*3830*/  UTCHMMA gdesc[UR38], gdesc[UR40], tmem[UR7], tmem[UR20], idesc[UR21], UPT ;  /* 0x00ff1428260075ea */ /* 0x0005e2000b800007 */
[----:B------:R2:W-:Y:S01]  /*3840*/  UTCHMMA gdesc[UR34], gdesc[UR36], tmem[UR7], tmem[UR18], idesc[UR19], UPT ;  /* 0x00ff1224220075ea */ /* 0x0005e2000b800007 */
[----:B------:R2:W-:Y:S01]  /*3850*/  UTCBAR [UR11], URZ ;  /* 0x000000ff0b0073e9 */ /* 0x0005e200080000ff */
[----:B------:R-:W-:Y:S01]  /*3860*/  UMOV UR17, UR14 ;  /* 0x0000000e00117c82 */ /* 0x000fe20008000000 */
[----:B------:R-:W-:Y:S05]  /*3870*/  BRA.U UP0, `(.L_x_60) ;  /* 0xfffffffd00007547 */ /* 0x000fea000b83ffff */
.L_x_57:
[----:B------:R-:W-:Y:S01]  /*3880*/  UIADD3 UR15, UPT, UPT, UR15, 0x1, URZ ;  /* 0x000000010f0f7890 */ /* 0x000fe2000fffe0ff */
[C---:B------:R-:W-:Y:S01]  /*3890*/  ISETP.NE.AND P0, PT, R10.reuse, 0x2, PT ;  /* 0x000000020a00780c */ /* 0x040fe20003f05270 */
[----:B--2---:R-:W-:Y:S02]  /*38a0*/  UIADD3 UR7, UPT, UPT, UR6, 0xc0, URZ ;  /* 0x000000c006077890 */ /* 0x004fe4000fffe0ff */
[----:B------:R-:W-:Y:S01]  /*38b0*/  UISETP.NE.AND UP0, UPT, UR15, 0x4, UPT ;  /* 0x000000040f00788c */ /* 0x000fe2000bf05270 */
[----:B-1----:R-:W-:Y:S02]  /*38c0*/  SEL R0, RZ, 0x1, P0 ;  /* 0x00000001ff007807 */ /* 0x002fe40000000000 */
[----:B------:R-:W-:Y:S01]  /*38d0*/  SEL R10, R10, RZ, P0 ;  /* 0x000000ff0a0a7207 */ /* 0x000fe20000000000 */
[----:B------:R-:W-:Y:S01]  /*38e0*/  USEL UR6, URZ, 0x1, UP0 ;  /* 0x00000001ff067887 */ /* 0x000fe20008000000 */
[----:B------:R-:W-:Y:S01]  /*38f0*/  LOP3.LUT R9, R9, R0, RZ, 0x3c, !PT ;  /* 0x0000000009097212 */ /* 0x000fe200078e3cff */
[----:B------:R-:W-:Y:S01]  /*3900*/  USEL UR15, UR15, URZ, UP0 ;  /* 0x000000ff0f0f7287 */ /* 0x000fe20008000000 */
[----:B------:R1:W-:Y:S03]  /*3910*/  UTCBAR [UR7], URZ ;  /* 0x000000ff070073e9 */ /* 0x0003e600080000ff */
[----:B------:R-:W-:Y:S01]  /*3920*/  LOP3.LUT R11, R11, UR6, RZ, 0x3c, !PT ;  /* 0x000000060b0b7c12 */ /* 0x000fe2000f8e3cff */
[----:B------:R-:W-:Y:S07]  /*3930*/  @P1 BRA `(.L_x_61) ;  /* 0xfffffff800381947 */ /* 0x000fee000383ffff */
[----:B------:R-:W2:Y:S01]  /*3940*/  S2UR UR4, SR_CgaCtaId ;  /* 0x00000000000479c3 */ /* 0x000ea20000008800 */
[----:B------:R-:W-:Y:S01]  /*3950*/  ELECT P0, URZ, PT ;  /* 0x0000000000ff782f */ /* 0x000fe20003800000 */
[----:B------:R-:W-:Y:S01]  /*3960*/  IMAD.MOV.U32 R0, RZ, RZ, 0x1 ;  /* 0x00000001ff007424 */ /* 0x000fe200078e00ff */
[----:B------:R-:W-:Y:S01]  /*3970*/  UIADD3 UR5, UPT, UPT, UR5, 0xe0, URZ ;  /* 0x000000e005057890 */ /* 0x000fe2000fffe0ff */
[----:B------:R-:W-:Y:S01]  /*3980*/  SHF.L.U32 R2, R11, 0x1f, RZ ;  /* 0x0000001f0b027819 */ /* 0x000fe200000006ff */
[----:B------:R-:W-:-:S03]  /*3990*/  UMOV UR6, 0x40 ;  /* 0x0000004000067882 */ /* 0x000fc60000000000 */
[----:B------:R-:W-:Y:S01]  /*39a0*/  UVIRTCOUNT.DEALLOC.SMPOOL 0x80 ;  /* 0x000000800000784c */ /* 0x000fe20000000000 */
[----:B--2---:R-:W-:Y:S02]  /*39b0*/  ULEA UR4, UR4, UR6, 0x18 ;  /* 0x0000000604047291 */ /* 0x004fe4000f8ec0ff */
[----:B------:R-:W-:-:S07]  /*39c0*/  ULEA UR6, UR15, UR5, 0x3 ;  /* 0x000000050f067291 */ /* 0x000fce000f8e18ff */
[----:B------:R2:W-:Y:S02]  /*39d0*/  @P0 STS.U8 [UR4+0x1c], R0 ;  /* 0x00001c00ff000988 */ /* 0x0005e40008000004 */
[----:B------:R-:W4:Y:S02]  /*39e0*/  SYNCS.PHASECHK.TRANS64.TRYWAIT P0, [UR6], R2 ;  /* 0x00000002ff0075a7 */ /* 0x000f240008001106 */
[----:B--2-4-:R-:W-:Y:S05]  /*39f0*/  @!P0 BRA `(.L_x_62) ;  /* 0x0000003c00148947 */ /* 0x014fea0003800000 */
.L_x_141:
[----:B-1----:R-:W-:-:S04]  /*3a00*/  UIADD3 UR7, UPT, UPT, UR15, 0x1, URZ ;  /* 0x000000010f077890 */ /* 0x002fc8000fffe0ff */
[----:B------:R-:W-:-:S04]  /*3a10*/  UISETP.NE.AND UP0, UPT, UR7, 0x4, UPT ;  /* 0x000000040700788c */ /* 0x000fc8000bf05270 */
[----:B------:R-:W-:Y:S02]  /*3a20*/  USEL UR8, URZ, 0x1, UP0 ;  /* 0x00000001ff087887 */ /* 0x000fe40008000000 */
[----:B------:R-:W-:-:S04]  /*3a30*/  USEL UR7, UR7, URZ, UP0 ;  /* 0x000000ff07077287 */ /* 0x000fc80008000000 */
[----:B------:R-:W-:Y:S01]  /*3a40*/  ULEA UR6, UR7, UR5, 0x3 ;  /* 0x0000000507067291 */ /* 0x000fe2000f8e18ff */
[----:B--2---:R-:W-:-:S04]  /*3a50*/  LOP3.LUT R2, R11, UR8, RZ, 0x3c, !PT ;  /* 0x000000080b027c12 */ /* 0x004fc8000f8e3cff */
[----:B------:R-:W-:-:S04]  /*3a60*/  SHF.L.U32 R3, R2, 0x1f, RZ ;  /* 0x0000001f02037819 */ /* 0x000fc800000006ff */
[----:B------:R-:W1:Y:S02]  /*3a70*/  SYNCS.PHASECHK.TRANS64.TRYWAIT P0, [UR6], R3 ;  /* 0x00000003ff0075a7 */ /* 0x000e640008001106 */
[----:B-1----:R-:W-:Y:S05]  /*3a80*/  @!P0 BRA `(.L_x_63) ;  /* 0x0000003c00088947 */ /* 0x002fea0003800000 */
.L_x_143:
        /* <DEDUP_REMOVED lines=9> */
.L_x_145:
[----:B------:R-:W-:-:S04]  /*3b20*/  UIADD3 UR7, UPT, UPT, UR7, 0x1, URZ ;  /* 0x0000000107077890 */ /* 0x000fc8000fffe0ff */
[----:B------:R-:W-:-:S04]  /*3b30*/  UISETP.NE.AND UP0, UPT, UR7, 0x4, UPT ;  /* 0x000000040700788c */ /* 0x000fc8000bf05270 */
[----:B------:R-:W-:Y:S02]  /*3b40*/  USEL UR6, URZ, 0x1, UP0 ;  /* 0x00000001ff067887 */ /* 0x000fe40008000000 */
[----:B------:R-:W-:-:S04]  /*3b50*/  USEL UR7, UR7, URZ, UP0 ;  /* 0x000000ff07077287 */ /* 0x000fc80008000000 */
[----:B------:R-:W-:Y:S01]  /*3b60*/  ULEA UR7, UR7, UR5, 0x3 ;  /* 0x0000000507077291 */ /* 0x000fe2000f8e18ff */
[----:B------:R-:W-:-:S04]  /*3b70*/  LOP3.LUT R2, R2, UR6, RZ, 0x3c, !PT ;  /* 0x0000000602027c12 */ /* 0x000fc8000f8e3cff */
[----:B------:R-:W-:-:S04]  /*3b80*/  SHF.L.U32 R2, R2, 0x1f, RZ ;  /* 0x0000001f02027819 */ /* 0x000fc800000006ff */
[----:B------:R-:W2:Y:S02]  /*3b90*/  SYNCS.PHASECHK.TRANS64.TRYWAIT P0, [UR7], R2 ;  /* 0x00000002ff0075a7 */ /* 0x000ea40008001107 */
[----:B--2---:R-:W-:Y:S05]  /*3ba0*/  @!P0 BRA `(.L_x_65) ;  /* 0x0000003800f08947 */ /* 0x004fea0003800000 */
.L_x_147:
[----:B------:R-:W-:Y:S01]  /*3bb0*/  NOP ;  /* 0x0000000000007918 */ /* 0x000fe20000000000 */
[----:B-1----:R-:W1:Y:S01]  /*3bc0*/  LDS R0, [UR4+0x14] ;  /* 0x00001404ff007984 */ /* 0x002e620008000800 */
[----:B------:R-:W-:Y:S01]  /*3bd0*/  ULOP3.LUT UR6, UR16, 0xffff, URZ, 0xc0, !UPT ;  /* 0x0000ffff10067892 */ /* 0x000fe2000f8ec0ff */
[----:B------:R-:W-:Y:S01]  /*3be0*/  UMOV UR8, 0xffff ;  /* 0x0000ffff00087882 */ /* 0x000fe20000000000 */
[----:B------:R-:W-:Y:S02]  /*3bf0*/  UMOV UR5, 0x1 ;  /* 0x0000000100057882 */ /* 0x000fe40000000000 */
[----:B------:R-:W-:-:S04]  /*3c00*/  USHF.R.U32.HI UR6, URZ, 0x5, UR6 ;  /* 0x00000005ff067899 */ /* 0x000fc80008011606 */
[----:B------:R-:W-:Y:S02]  /*3c10*/  USHF.L.U32 UR8, UR8, UR6, URZ ;  /* 0x0000000608087299 */ /* 0x000fe400080006ff */
[----:B------:R-:W-:-:S04]  /*3c20*/  USHF.L.U32 UR5, UR5, UR6, URZ ;  /* 0x0000000605057299 */ /* 0x000fc800080006ff */
[----:B-1----:R-:W-:-:S04]  /*3c30*/  LOP3.LUT R0, R0, UR8, RZ, 0xc0, !PT ;  /* 0x0000000800007c12 */ /* 0x002fc8000f8ec0ff */
[----:B------:R-:W-:-:S13]  /*3c40*/  ISETP.NE.AND P0, PT, R0, UR8, PT ;  /* 0x0000000800007c0c */ /* 0x000fda000bf05270 */
[----:B------:R-:W-:Y:S05]  /*3c50*/  @P0 BRA `(.L_x_66) ;  /* 0x0000000000580947 */ /* 0x000fea0003800000 */
[----:B------:R-:W1:Y:S02]  /*3c60*/  LDS R0, [UR4+0x18] ;  /* 0x00001804ff007984 */ /* 0x000e640008000800 */
[----:B-1----:R-:W-:-:S04]  /*3c70*/  LOP3.LUT R0, R0, UR5, RZ, 0xc0, !PT ;  /* 0x0000000500007c12 */ /* 0x002fc8000f8ec0ff */
[----:B------:R-:W-:-:S13]  /*3c80*/  ISETP.NE.AND P0, PT, R0, UR5, PT ;  /* 0x0000000500007c0c */ /* 0x000fda000bf05270 */
[----:B------:R-:W-:Y:S05]  /*3c90*/  @P0 BRA `(.L_x_67) ;  /* 0x00000000003c0947 */ /* 0x000fea0003800000 */
[----:B------:R-:W1:Y:S01]  /*3ca0*/  S2R R2, SR_LANEID ;  /* 0x0000000000027919 */ /* 0x000e620000000000 */
[----:B------:R-:W-:Y:S01]  /*3cb0*/  ULOP3.LUT UR8, URZ, UR8, URZ, 0x33, !UPT ;  /* 0x00000008ff087292 */ /* 0x000fe2000f8e33ff */
[----:B------:R-:W-:Y:S02]  /*3cc0*/  VOTEU.ANY UR7, UPT, PT ;  /* 0x0000000000077886 */ /* 0x000fe400038e0100 */
[----:B------:R-:W-:-:S03]  /*3cd0*/  UFLO.U32 UR7, UR7 ;  /* 0x00000007000772bd */ /* 0x000fc600080e0000 */
[----:B------:R-:W-:-:S04]  /*3ce0*/  IMAD.U32 R0, RZ, RZ, UR8 ;  /* 0x00000008ff007e24 */ /* 0x000fc8000f8e00ff */
[----:B------:R2:W4:Y:S02]  /*3cf0*/  REDUX UR6, R0 ;  /* 0x00000000000673c4 */ /* 0x0005240000000000 */
[----:B------:R1:W-:Y:S02]  /*3d00*/  UTCATOMSWS.AND URZ, UR8 ;  /* 0x0000000800ff79e3 */ /* 0x0003e40008000000 */
[----:B-1----:R-:W-:Y:S02]  /*3d10*/  ISETP.EQ.U32.AND P0, PT, R2, UR7, PT ;  /* 0x0000000702007c0c */ /* 0x002fe4000bf02070 */
[----:B--2---:R-:W-:Y:S02]  /*3d20*/  LOP3.LUT R0, RZ, UR5, RZ, 0x33, !PT ;  /* 0x00000005ff007c12 */ /* 0x004fe4000f8e33ff */
[----:B----4-:R-:W-:Y:S02]  /*3d30*/  MOV R2, UR6 ;  /* 0x0000000600027c02 */ /* 0x010fe40008000f00 */
[----:B------:R-:W1:Y:S07]  /*3d40*/  REDUX UR5, R0 ;  /* 0x00000000000573c4 */ /* 0x000e6e0000000000 */
[----:B------:R2:W-:Y:S01]  /*3d50*/  @P0 ATOMS.AND RZ, [UR4+0x14], R2 ;  /* 0x00001402ffff098c */ /* 0x0005e2000a800004 */
[----:B-1----:R-:W-:-:S05]  /*3d60*/  IMAD.U32 R0, RZ, RZ, UR5 ;  /* 0x00000005ff007e24 */ /* 0x002fca000f8e00ff */
[----:B------:R2:W-:Y:S01]  /*3d70*/  @P0 ATOMS.AND RZ, [UR4+0x18], R0 ;  /* 0x00001800ffff098c */ /* 0x0005e2000a800004 */
[----:B------:R-:W-:Y:S05]  /*3d80*/  BRA `(.L_x_68) ;  /* 0x0000000000147947 */ /* 0x000fea0003800000 */
.L_x_67:
[----:B------:R-:W-:Y:S02]  /*3d90*/  MOV R2, 0x3db0 ;  /* 0x00003db000027802 */ /* 0x000fe40000000f00 */
[----:B---3-5:R-:W-:Y:S05]  /*3da0*/  CALL.REL.NOINC `($__internal_0_$__cuda_sm10x_tcgen05_guardrail_trap_col_being_dealloced_not_returned_by_alloc) ;  /* 0x0000003c00647944 */ /* 0x028fea0003c00000 */
[----:B------:R-:W-:Y:S05]  /*3db0*/  BRA `(.L_x_68) ;  /* 0x0000000000087947 */ /* 0x000fea0003800000 */
.L_x_66:
[----:B------:R-:W-:Y:S02]  /*3dc0*/  MOV R2, 0x3de0 ;  /* 0x00003de000027802 */ /* 0x000fe40000000f00 */
[----:B---3-5:R-:W-:Y:S05]  /*3dd0*/  CALL.REL.NOINC `($__internal_2_$__cuda_sm10x_tcgen05_guardrail_trap_unallocated_columns_being_dealloced) ;  /* 0x0000003c00707944 */ /* 0x028fea0003c00000 */
.L_x_68:
[----:B------:R-:W-:Y:S01]  /*3de0*/  NOP ;  /* 0x0000000000007918 */ /* 0x000fe20000000000 */
[----:B------:R-:W-:Y:S05]  /*3df0*/  EXIT ;  /* 0x000000000000794d */ /* 0x000fea0003800000 */
.L_x_50:
[----:B------:R-:W-:-:S09]  /*3e00*/  UISETP.NE.OR UP2, UPT, UR8, 0x3, !UP2 ;  /* 0x000000030800788c */ /* 0x000fd2000d745670 */
[----:B------:R-:W-:Y:S05]  /*3e10*/  BRA.U UP2, `(.L_x_69) ;  /* 0x0000000d02ac7547 */ /* 0x000fea000b800000 */
[----:B------:R-:W1:Y:S01]  /*3e20*/  LDC R0, c[0x0][0xb30] ;  /* 0x0002cc00ff007b82 */ /* 0x000e620000000800 */
[----:B------:R-:W2:Y:S01]  /*3e30*/  LDCU.64 UR8, c[0x0][0x888] ;  /* 0x00011100ff0877ac */ /* 0x000ea20008000a00 */
[----:B------:R-:W-:Y:S01]  /*3e40*/  IMAD.MOV.U32 R32, RZ, RZ, 0x1 ;  /* 0x00000001ff207424 */ /* 0x000fe200078e00ff */
[----:B------:R-:W-:Y:S01]  /*3e50*/  CS2R R28, SRZ ;  /* 0x00000000001c7805 */ /* 0x000fe2000001ff00 */
[----:B------:R-:W-:Y:S01]  /*3e60*/  IMAD.MOV.U32 R25, RZ, RZ, 0x2000 ;  /* 0x00002000ff197424 */ /* 0x000fe200078e00ff */
[----:B------:R-:W4:Y:S03]  /*3e70*/  LDCU.64 UR4, c[0x0][0x890] ;  /* 0x00011200ff0477ac */ /* 0x000f260008000a00 */
[----:B------:R-:W3:Y:S01]  /*3e80*/  LDC R24, c[0x0][0x370] ;  /* 0x0000dc00ff187b82 */ /* 0x000ee20000000800 */
[----:B------:R-:W-:Y:S01]  /*3e90*/  UMOV UR7, 0x400 ;  /* 0x0000040000077882 */ /* 0x000fe20000000000 */
[----:B------:R-:W-:-:S02]  /*3ea0*/  UPLOP3.LUT UP1, UPT, UPT, UPT, UPT, 0x40, 0x4 ;  /* 0x000000000004789c */ /* 0x000fc40003f2e870 */
[----:B------:R-:W-:Y:S01]  /*3eb0*/  ULEA UR7, UR37, UR7, 0x18 ;  /* 0x0000000725077291 */ /* 0x000fe2000f8ec0ff */
[----:B------:R-:W-:-:S03]  /*3ec0*/  UMOV UR13, URZ ;  /* 0x000000ff000d7c82 */ /* 0x000fc60008000000 */
[----:B------:R-:W3:Y:S01]  /*3ed0*/  LDC R3, c[0x0][0xb0c] ;  /* 0x0002c300ff037b82 */ /* 0x000ee20000000800 */
[----:B--2---:R-:W-:Y:S02]  /*3ee0*/  UISETP.NE.U32.AND UP3, UPT, UR8, URZ, UPT ;  /* 0x000000ff0800728c */ /* 0x004fe4000bf65070 */
[----:B----4-:R-:W-:-:S05]  /*3ef0*/  UISETP.NE.U32.AND UP4, UPT, UR4, URZ, UPT ;  /* 0x000000ff0400728c */ /* 0x010fca000bf85070 */
[----:B------:R-:W2:Y:S01]  /*3f00*/  LDC R18, c[0x0][0xb20] ;  /* 0x0002c800ff127b82 */ /* 0x000ea20000000800 */
[----:B-1----:R-:W-:Y:S01]  /*3f10*/  ISETP.NE.AND P1, PT, R0, 0x1, PT ;  /* 0x000000010000780c */ /* 0x002fe20003f25270 */
[----:B------:R-:W-:Y:S02]  /*3f20*/  UISETP.NE.AND.EX UP3, UPT, UR9, URZ, UPT, UP3 ;  /* 0x000000ff0900728c */ /* 0x000fe4000bf65330 */
[----:B------:R-:W-:-:S04]  /*3f30*/  UISETP.NE.AND.EX UP4, UPT, UR5, URZ, UPT, UP4 ;  /* 0x000000ff0500728c */ /* 0x000fc8000bf85340 */
[----:B------:R-:W1:Y:S08]  /*3f40*/  LDC.64 R30, c[0x0][0x348] ;  /* 0x0000d200ff1e7b82 */ /* 0x000e700000000a00 */
[----:B------:R-:W4:Y:S08]  /*3f50*/  LDC.64 R16, c[0x0][0xb10] ;  /* 0x0002c400ff107b82 */ /* 0x000f300000000a00 */
[----:B------:R-:W1:Y:S08]  /*3f60*/  LDC.64 R6, c[0x0][0xb18] ;  /* 0x0002c600ff067b82 */ /* 0x000e700000000a00 */
[----:B------:R-:W1:Y:S08]  /*3f70*/  LDC.64 R4, c[0x0][0xb28] ;  /* 0x0002ca00ff047b82 */ /* 0x000e700000000a00 */
[----:B--23--:R-:W1:Y:S02]  /*3f80*/  LDC R19, c[0x0][0x374] ;  /* 0x0000dd00ff137b82 */ /* 0x00ce640000000800 */
.L_x_78:
[C---:B------:R-:W-:Y:S02]  /*3f90*/  LEA R0, R29.reuse, UR7, 0x3 ;  /* 0x000000071d007c11 */ /* 0x040fe4000f8e18ff */
[----:B------:R-:W-:Y:S02]  /*3fa0*/  SHF.L.U32 R2, R28, 0x1f, RZ ;  /* 0x0000001f1c027819 */ /* 0x000fe400000006ff */
[----:B------:R-:W-:Y:S02]  /*3fb0*/  LEA R20, R29, UR7, 0x4 ;  /* 0x000000071d147c11 */ /* 0x000fe4000f8e20ff */
[----:B--2---:R-:W2:Y:S02]  /*3fc0*/  SYNCS.PHASECHK.TRANS64.TRYWAIT P0, [R0+URZ+0xa0], R2 ;  /* 0x0000a002000075a7 */ /* 0x004ea400080011ff */
[----:B--2---:R-:W-:Y:S05]  /*3fd0*/  @!P0 BRA `(.L_x_70) ;  /* 0x0000003400fc8947 */ /* 0x004fea0003800000 */
.L_x_148:
[----:B------:R-:W-:Y:S01]  /*3fe0*/  ISETP.GE.AND P0, PT, R26, 0x1, PT ;  /* 0x000000011a00780c */ /* 0x000fe20003f06270 */
[----:B------:R-:W3:Y:S01]  /*3ff0*/  LDS.128 R20, [R20+0x130] ;  /* 0x0001300014147984 */ /* 0x000ee20000000c00 */
[----:B--2---:R-:W-:Y:S01]  /*4000*/  VIADD R0, R0, 0xb0 ;  /* 0x000000b000007836 */ /* 0x004fe20000000000 */
[----:B------:R-:W-:Y:S01]  /*4010*/  @!PT LDS RZ, [RZ] ;  /* 0x00000000fffff984 */ /* 0x000fe20000000800 */
[----:B------:R-:W-:Y:S01]  /*4020*/  @!PT LDS RZ, [RZ] ;  /* 0x00000000fffff984 */ /* 0x000fe20000000800 */
[----:B------:R-:W-:Y:S01]  /*4030*/  @!PT LDS RZ, [RZ] ;  /* 0x00000000fffff984 */ /* 0x000fe20000000800 */
[----:B------:R-:W-:Y:S01]  /*4040*/  @!PT LDS RZ, [RZ] ;  /* 0x00000000fffff984 */ /* 0x000fe20000000800 */
[----:B------:R2:W-:Y:S06]  /*4050*/  MEMBAR.ALL.CTA ;  /* 0x0000000000007992 */ /* 0x0005ec0000008000 */
[----:B--2---:R-:W2:Y:S01]  /*4060*/  FENCE.VIEW.ASYNC.S ;  /* 0x00000000000073c6 */ /* 0x004ea20000000000 */
[----:B------:R-:W-:Y:S04]  /*4070*/  PRMT R0, RZ, 0x654, R0 ;  /* 0x00000654ff007816 */ /* 0x000fe80000000000 */
[----:B--2---:R2:W-:Y:S01]  /*4080*/  SYNCS.ARRIVE.TRANS64.RED.A1T0 RZ, [R0+URZ], RZ ;  /* 0x000000ff00ff79a7 */ /* 0x0045e200081004ff */
[----:B---3--:R-:W-:Y:S11]  /*4090*/  LOP3.LUT P3, RZ, R22, 0x1, RZ, 0xc0, !PT ;  /* 0x0000000116ff7812 */ /* 0x008ff6000786c0ff */
[----:B------:R-:W-:Y:S02]  /*40a0*/  @!UPT UIADD3 URZ, UPT, UPT, URZ, URZ, URZ ;  /* 0x000000fffffff290 */ /* 0x000fe4000fffe0ff */
[----:B------:R-:W-:Y:S02]  /*40b0*/  @P3 MOV R11, R20 ;  /* 0x00000014000b3202 */ /* 0x000fe40000000f00 */
[----:B------:R-:W-:Y:S01]  /*40c0*/  @P3 LOP3.LUT R10, R21, 0xffff, RZ, 0xc0, !PT ;  /* 0x0000ffff150a3812 */ /* 0x000fe200078ec0ff */
[----:B--2---:R-:W-:Y:S06]  /*40d0*/  @!P0 BRA `(.L_x_71) ;  /* 0x0000000000a48947 */ /* 0x004fec0003800000 */
[-C--:B-1----:R-:W-:Y:S01]  /*40e0*/  IMAD.HI.U32 R0, R19, R7.reuse, RZ ;  /* 0x0000000713007227 */ /* 0x082fe200078e00ff */
[----:B------:R-:W-:Y:S02]  /*40f0*/  ISETP.NE.AND P0, PT, R6, 0x1, PT ;  /* 0x000000010600780c */ /* 0x000fe40003f05270 */
[----:B------:R-:W-:Y:S01]  /*4100*/  ISETP.NE.AND P2, PT, R26, 0x1, PT ;  /* 0x000000011a00780c */ /* 0x000fe20003f45270 */
[----:B----4-:R-:W-:Y:S01]  /*4110*/  IMAD.HI.U32 R9, R24, R16, RZ ;  /* 0x0000001018097227 */ /* 0x010fe200078e00ff */
[----:B------:R-:W-:Y:S02]  /*4120*/  SHF.R.U32.HI R0, RZ, R18, R0 ;  /* 0x00000012ff007219 */ /* 0x000fe40000011600 */
[----:B------:R-:W-:Y:S01]  /*4130*/  ISETP.NE.AND P4, PT, R3, 0x1, PT ;  /* 0x000000010300780c */ /* 0x000fe20003f85270 */
[----:B------:R-:W-:Y:S01]  /*4140*/  IMAD.HI.U32 R13, R10, R7, RZ ;  /* 0x000000070a0d7227 */ /* 0x000fe200078e00ff */
[----:B------:R-:W-:Y:S02]  /*4150*/  SHF.R.U32.HI R9, RZ, R17, R9 ;  /* 0x00000011ff097219 */ /* 0x000fe40000011609 */
[----:B------:R-:W-:Y:S01]  /*4160*/  SEL R0, R19, R0, !P0 ;  /* 0x0000000013007207 */ /* 0x000fe20004000000 */
[----:B------:R-:W-:Y:S01]  /*4170*/  IMAD.HI.U32 R12, R11, R16, RZ ;  /* 0x000000100b0c7227 */ /* 0x000fe200078e00ff */
[----:B------:R-:W-:Y:S03]  /*4180*/  SEL R9, R24, R9, !P4 ;  /* 0x0000000918097207 */ /* 0x000fe60006000000 */
[-C--:B------:R-:W-:Y:S01]  /*4190*/  IMAD.HI.U32 R8, R0, R4.reuse, RZ ;  /* 0x0000000400087227 */ /* 0x080fe200078e00ff */
[----:B------:R-:W-:Y:S03]  /*41a0*/  SHF.R.U32.HI R12, RZ, R17, R12 ;  /* 0x00000011ff0c7219 */ /* 0x000fe6000001160c */
[----:B------:R-:W-:Y:S01]  /*41b0*/  IMAD.HI.U32 R2, R9, R4, RZ ;  /* 0x0000000409027227 */ /* 0x000fe200078e00ff */
[-C--:B------:R-:W-:Y:S02]  /*41c0*/  @P2 SHF.R.U32.HI R0, RZ, R5.reuse, R8 ;  /* 0x00000005ff002219 */ /* 0x080fe40000011608 */
[----:B------:R-:W-:Y:S02]  /*41d0*/  SHF.R.U32.HI R8, RZ, R18, R13 ;  /* 0x00000012ff087219 */ /* 0x000fe4000001160d */
[----:B------:R-:W-:Y:S01]  /*41e0*/  @P2 SHF.R.U32.HI R9, RZ, R5, R2 ;  /* 0x00000005ff092219 */ /* 0x000fe20000011602 */
[----:B------:R-:W-:Y:S01]  /*41f0*/  IMAD R0, R26, R0, RZ ;  /* 0x000000001a007224 */ /* 0x000fe200078e02ff */
[----:B------:R-:W-:Y:S02]  /*4200*/  SEL R8, R10, R8, !P0 ;  /* 0x000000080a087207 */ /* 0x000fe40004000000 */
[----:B------:R-:W-:Y:S01]  /*4210*/  SEL R2, R11, R12, !P4 ;  /* 0x0000000c0b027207 */ /* 0x000fe20006000000 */
[----:B------:R-:W-:Y:S01]  /*4220*/  IMAD R12, R26, R9, RZ ;  /* 0x000000091a0c7224 */ /* 0x000fe200078e02ff */
[C---:B------:R-:W-:Y:S01]  /*4230*/  ISETP.GE.AND P0, PT, R8.reuse, R0, PT ;  /* 0x000000000800720c */ /* 0x040fe20003f06270 */
[----:B------:R-:W-:Y:S03]  /*4240*/  IMAD.HI.U32 R0, R8, R4, RZ ;  /* 0x0000000408007227 */ /* 0x000fe600078e00ff */
[----:B------:R-:W-:Y:S02]  /*4250*/  ISETP.GE.OR P0, PT, R2, R12, P0 ;  /* 0x0000000c0200720c */ /* 0x000fe40000706670 */
[-C--:B------:R-:W-:Y:S04]  /*4260*/  SHF.R.U32.HI R0, RZ, R5.reuse, R0 ;  /* 0x00000005ff007219 */ /* 0x080fe80000011600 */
[----:B------:R-:W-:Y:S05]  /*4270*/  SEL R13, R8, R0, !P2 ;  /* 0x00000000080d7207 */ /* 0x000fea0005000000 */
[----:B------:R-:W-:Y:S02]  /*4280*/  IMAD.MOV R12, RZ, RZ, -R13 ;  /* 0x000000ffff0c7224 */ /* 0x000fe400078e0a0d */
[----:B------:R-:W-:Y:S04]  /*4290*/  @!P0 IMAD.HI.U32 R0, R2, R4, RZ ;  /* 0x0000000402008227 */ /* 0x000fe800078e00ff */
[----:B------:R-:W-:Y:S01]  /*42a0*/  IMAD R12, R26, R12, R8 ;  /* 0x0000000c1a0c7224 */ /* 0x000fe200078e0208 */
[----:B------:R-:W-:Y:S04]  /*42b0*/  @!P0 SHF.R.U32.HI R0, RZ, R5, R0 ;  /* 0x00000005ff008219 */ /* 0x000fe80000011600 */
[----:B------:R-:W-:Y:S04]  /*42c0*/  @!P0 SEL R0, R2, R0, !P2 ;  /* 0x0000000002008207 */ /* 0x000fe80005000000 */
[----:B------:R-:W-:Y:S01]  /*42d0*/  @!P0 IADD3 R13, PT, PT, R13, -R0, RZ ;  /* 0x800000000d0d8210 */ /* 0x000fe20007ffe0ff */
[----:B------:R-:W-:Y:S01]  /*42e0*/  @!P0 IMAD R0, R9, R12, R0 ;  /* 0x0000000c09008224 */ /* 0x000fe200078e0200 */
[----:B------:R-:W-:Y:S01]  /*42f0*/  IADD3 R9, PT, PT, -R8, RZ, RZ ;  /* 0x000000ff08097210 */ /* 0x000fe20007ffe1ff */
[--C-:B------:R-:W-:Y:S02]  /*4300*/  IMAD.MOV R12, RZ, RZ, -R2.reuse ;  /* 0x000000ffff0c7224 */ /* 0x100fe400078e0a02 */
[----:B------:R-:W-:Y:S02]  /*4310*/  @!P0 IMAD R8, R13, R26, R2 ;  /* 0x0000001a0d088224 */ /* 0x000fe400078e0202 */
[----:B------:R-:W-:Y:S02]  /*4320*/  @!P0 IMAD.MOV.U32 R2, RZ, RZ, R0 ;  /* 0x000000ffff028224 */ /* 0x000fe400078e0000 */
[----:B------:R-:W-:Y:S02]  /*4330*/  IMAD R11, R3, R12, R11 ;  /* 0x0000000c030b7224 */ /* 0x000fe400078e020b */
[----:B------:R-:W-:Y:S02]  /*4340*/  IMAD R10, R6, R9, R10 ;  /* 0x00000009060a7224 */ /* 0x000fe400078e020a */
[----:B------:R-:W-:Y:S02]  /*4350*/  IMAD R11, R2, R3, R11 ;  /* 0x00000003020b7224 */ /* 0x000fe400078e020b */
[----:B------:R-:W-:Y:S02]  /*4360*/  IMAD R10, R8, R6, R10 ;  /* 0x00000006080a7224 */ /* 0x000fe400078e020a */
.L_x_71:
[----:B------:R-:W-:Y:S05]  /*4370*/  BRA.U UP1, `(.L_x_72) ;  /* 0x0000000101107547 */ /* 0x000fea000b800000 */
[----:B------:R-:W-:Y:S04]  /*4380*/  MOV R2, UR6 ;  /* 0x0000000600027c02 */ /* 0x000fe80008000f00 */
[----:B------:R-:W-:Y:S04]  /*4390*/  SHF.L.U32 R2, R2, 0x1f, RZ ;  /* 0x0000001f02027819 */ /* 0x000fe800000006ff */
[----:B------:R-:W2:Y:S02]  /*43a0*/  SYNCS.PHASECHK.TRANS64.TRYWAIT P0, [UR7+0x98], R2 ;  /* 0x00009802ff0075a7 */ /* 0x000ea40008001107 */
[----:B--2---:R-:W-:Y:S05]  /*43b0*/  @!P0 BRA `(.L_x_73) ;  /* 0x0000003400188947 */ /* 0x004fea0003800000 */
.L_x_72:
[----:B------:R-:W-:Y:S02]  /*43c0*/  R2UR UR11, R15 ;  /* 0x000000000f0b72ca */ /* 0x000fe400000e0000 */
[----:B------:R-:W-:Y:S02]  /*43d0*/  R2UR UR10, R14 ;  /* 0x000000000e0a72ca */ /* 0x000fe400000e0000 */
[----:B------:R-:W-:Y:S04]  /*43e0*/  ISETP.NE.U32.AND P2, PT, RZ, UR4, PT ;  /* 0x00000004ff007c0c */ /* 0x000fe8000bf45070 */
[----:B------:R-:W-:Y:S05]  /*43f0*/  ISETP.NE.AND.EX P2, PT, RZ, UR5, PT, P2 ;  /* 0x00000005ff007c0c */ /* 0x000fea000bf45320 */
[----:B------:R-:W-:Y:S02]  /*4400*/  USHF.L.U32 UR11, UR11, 0x6, URZ ;  /* 0x000000060b0b7899 */ /* 0x000fe400080006ff */
[----:B------:R-:W-:Y:S01]  /*4410*/  USHF.L.U32 UR10, UR10, 0x6, URZ ;  /* 0x000000060a0a7899 */ /* 0x000fe200080006ff */
[----:B------:R-:W-:Y:S11]  /*4420*/  BRA.U !UP4, `(.L_x_74) ;  /* 0x000000010c347547 */ /* 0x000ff6000b800000 */
[----:B------:R-:W-:Y:S01]  /*4430*/  UPLOP3.LUT UP0, UPT, UPT, UPT, UP3, 0x80, 0x8 ;  /* 0x000000000008789c */ /* 0x000fe20003f0f030 */
[----:B--2---:R-:W-:Y:S02]  /*4440*/  HFMA2 R0, -RZ, RZ, 0, 5.9604644775390625e-08 ;  /* 0x00000001ff007431 */ /* 0x004fe400000001ff */
[----:B------:R-:W-:Y:S03]  /*4450*/  IMAD.MOV.U32 R64, RZ, RZ, 0x1 ;  /* 0x00000001ff407424 */ /* 0x000fe600078e00ff */
[----:B------:R-:W-:Y:S05]  /*4460*/  PLOP3.LUT P0, PT, PT, PT, UP0, 0x80, 0x8 ;  /* 0x000000000008781c */ /* 0x000fea0003f0f008 */
[----:B------:R-:W2:Y:S01]  /*4470*/  @UP0 LDCU.64 UR14, c[0x0][0x888] ;  /* 0x00011100ff0e07ac */ /* 0x000ea20008000a00 */
[----:B------:R-:W-:Y:S07]  /*4480*/  @UP0 UIMAD UR8, UR36, UR4, URZ ;  /* 0x00000004240802a4 */ /* 0x000fee000f8e02ff */
[----:B------:R-:W-:Y:S01]  /*4490*/  @!P0 PRMT R64, R0, 0x7610, R64 ;  /* 0x0000761000408816 */ /* 0x000fe20000000040 */
[----:B--2---:R-:W-:Y:S03]  /*44a0*/  @UP0 UIMAD.WIDE UR14, UR8, 0x4, UR14 ;  /* 0x00000004080e08a5 */ /* 0x004fe6000f8e020e */
[----:B------:R-:W2:Y:S03]  /*44b0*/  @!UP0 LDCU UR8, c[0x0][0x880] ;  /* 0x00011000ff0887ac */ /* 0x000ea60008000800 */
[----:B------:R-:W-:Y:S01]  /*44c0*/  IMAD.U32 R8, RZ, RZ, UR14 ;  /* 0x0000000eff087e24 */ /* 0x000fe2000f8e00ff */
[----:B------:R-:W-:Y:S05]  /*44d0*/  MOV R9, UR15 ;  /* 0x0000000f00097c02 */ /* 0x000fea0008000f00 */
[----:B-----5:R3:W5:Y:S02]  /*44e0*/  @P0 LDG.E R35, desc[UR46][R8.64] ;  /* 0x0000002e08230981 */ /* 0x020764000c1e1900 */
[----:B--23--:R-:W-:Y:S07]  /*44f0*/  @!P0 IMAD.U32 R35, RZ, RZ, UR8 ;  /* 0x00000008ff238e24 */ /* 0x00cfee000f8e00ff */
.L_x_74:
[----:B-----5:R-:W-:Y:S01]  /*4500*/  @!P2 FSETP.EQ.AND P0, PT, R35, RZ, PT ;  /* 0x000000ff2300a20b */ /* 0x020fe20003f02000 */
[----:B------:R-:W-:Y:S01]  /*4510*/  @!UPT UIADD3 URZ, UPT, UPT, URZ, URZ, URZ ;  /* 0x000000fffffff290 */ /* 0x000fe2000fffe0ff */
[----:B------:R-:W-:Y:S11]  /*4520*/  @!P2 BRA `(.L_x_75) ;  /* 0x000000000014a947 */ /* 0x000ff60003800000 */
[----:B------:R-:W-:Y:S02]  /*4530*/  LOP3.LUT P2, RZ, R64, 0xff, RZ, 0xc0, !PT ;  /* 0x000000ff40ff7812 */ /* 0x000fe4000784c0ff */
[----:B------:R-:W-:Y:S04]  /*4540*/  PLOP3.LUT P0, PT, PT, PT, UP0, 0x80, 0x8 ;  /* 0x000000000008781c */ /* 0x000fe80003f0f008 */
[----:B------:R-:W-:Y:S07]  /*4550*/  PLOP3.LUT P0, PT, P0, PT, PT, 0x8, 0x80 ;  /* 0x000000000080781c */ /* 0x000fee000070e170 */
[----:B------:R-:W-:Y:S11]  /*4560*/  @P2 FSETP.EQ.AND P0, PT, R35, RZ, PT ;  /* 0x000000ff2300220b */ /* 0x000ff60003f02000 */
[----:B------:R-:W-:Y:S02]  /*4570*/  @!UPT UIADD3 URZ, UPT, UPT, URZ, URZ, URZ ;  /* 0x000000fffffff290 */ /* 0x000fe4000fffe0ff */
.L_x_75:
[----:B------:R-:W-:Y:S01]  /*4580*/  ULEA UR15, UR13, UR7, 0x3 ;  /* 0x000000070d0f7291 */ /* 0x000fe2000f8e18ff */
[----:B------:R-:W-:Y:S02]  /*4590*/  SHF.L.U32 R9, R32, 0x1f, RZ ;  /* 0x0000001f20097819 */ /* 0x000fe400000006ff */
[----:B------:R-:W-:Y:S04]  /*45a0*/  ELECT P4, URZ, PT ;  /* 0x0000000000ff782f */ /* 0x000fe80003880000 */
[----:B------:R-:W-:Y:S02]  /*45b0*/  PLOP3.LUT P4, PT, P0, P4, PT, 0xf2, 0x2f ;  /* 0x00000000002f781c */ /* 0x000fe40000789e72 */
[----:B------:R-:W3:Y:S11]  /*45c0*/  SYNCS.PHASECHK.TRANS64.TRYWAIT P2, [UR15+0x78], R9 ;  /* 0x00007809ff0075a7 */ /* 0x000ef6000804110f */
[----:B-1----:R-:W-:Y:S05]  /*45d0*/  @!P4 IADD3 R8, P0, PT, R30, 0x580, RZ ;  /* 0x000005801e08c810 */ /* 0x002fea0007f1e0ff */
[----:B--2---:R-:W-:Y:S01]  /*45e0*/  @!P4 IMAD.X R2, RZ, RZ, R31, P0 ;  /* 0x000000ffff02c224 */ /* 0x004fe200000e061f */
[----:B---3--:R-:W-:Y:S07]  /*45f0*/  @!P2 BRA `(.L_x_76) ;  /* 0x0000003000a0a947 */ /* 0x008fee0003800000 */
.L_x_151:
[----:B------:R-:W2:Y:S01]  /*4600*/  LDC.64 R12, c[0x0][0xb18] ;  /* 0x0002c600ff0c7b82 */ /* 0x000ea20000000a00 */
[----:B------:R-:W-:Y:S01]  /*4610*/  @!P4 R2UR UR8, R2 ;  /* 0x000000000208c2ca */ /* 0x000fe200000e0000 */
[----:B------:R-:W-:Y:S01]  /*4620*/  VOTEU.ALL UP2, P4 ;  /* 0x0000000000ff7886 */ /* 0x000fe20002040000 */
[----:B------:R-:W-:Y:S01]  /*4630*/  @!P4 R2UR UR9, R8 ;  /* 0x000000000809c2ca */ /* 0x000fe200000e0000 */
[----:B------:R-:W-:Y:S01]  /*4640*/  VOTEU.ALL UP1, P4 ;  /* 0x0000000000ff7886 */ /* 0x000fe20002020000 */
[----:B-1----:R-:W-:Y:S03]  /*4650*/  @!P4 IMAD.MOV.U32 R0, RZ, RZ, 0x2000 ;  /* 0x00002000ff00c424 */ /* 0x002fe600078e00ff */
[----:B------:R-:W1:Y:S01]  /*4660*/  @!P1 LDC R2, c[0x0][0xb0c] ;  /* 0x0002c300ff029b82 */ /* 0x000e620000000800 */
[----:B------:R-:W-:Y:S01]  /*4670*/  UMOV UR20, 0x0 ;  /* 0x0000000000147882 */ /* 0x000fe20000000000 */
[----:B------:R-:W-:Y:S01]  /*4680*/  UMOV UR21, 0x10000000 ;  /* 0x1000000000157882 */ /* 0x000fe20000000000 */
[----:B------:R-:W-:Y:S01]  /*4690*/  UMOV UR12, UR36 ;  /* 0x00000024000c7c82 */ /* 0x000fe20008000000 */
[----:B------:R-:W-:Y:S01]  /*46a0*/  UIADD3 UR14, UPT, UPT, UR13, 0x1, URZ ;  /* 0x000000010d0e7890 */ /* 0x000fe2000fffe0ff */
[----:B------:R-:W-:Y:S01]  /*46b0*/  @P3 SHF.R.U32.HI R27, RZ, 0x10, R21 ;  /* 0x00000010ff1b3819 */ /* 0x000fe20000011615 */
[----:B------:R-:W-:Y:S02]  /*46c0*/  VIADD R29, R29, 0x1 ;  /* 0x000000011d1d7836 */ /* 0x000fe40000000000 */
[----:B------:R-:W-:Y:S01]  /*46d0*/  IMAD.U32 R9, RZ, RZ, UR8 ;  /* 0x00000008ff097e24 */ /* 0x000fe2000f8e00ff */
[----:B------:R-:W-:Y:S01]  /*46e0*/  @!UP2 ULEA UR8, UR13, UR7, 0xd ;  /* 0x000000070d08a291 */ /* 0x000fe2000f8e68ff */
[----:B------:R-:W-:Y:S01]  /*46f0*/  IMAD.U32 R8, RZ, RZ, UR9 ;  /* 0x00000009ff087e24 */ /* 0x000fe2000f8e00ff */
[----:B------:R-:W-:Y:S02]  /*4700*/  UIADD3 UR9, UPT, UPT, UR15, 0x60, URZ ;  /* 0x000000600f097890 */ /* 0x000fe4000fffe0ff */
[----:B------:R-:W-:Y:S01]  /*4710*/  @!P4 R2UR UR19, R9 ;  /* 0x000000000913c2ca */ /* 0x000fe200000e0000 */
[----:B------:R-:W-:Y:S01]  /*4720*/  @!UP2 UIADD3 UR8, UPT, UPT, UR8, 0x400, URZ ;  /* 0x000004000808a890 */ /* 0x000fe2000fffe0ff */
[----:B------:R-:W-:Y:S01]  /*4730*/  @!P4 R2UR UR18, R8 ;  /* 0x000000000812c2ca */ /* 0x000fe200000e0000 */
[----:B------:R-:W-:Y:S01]  /*4740*/  UISETP.NE.AND UP5, UPT, UR14, 0x3, UPT ;  /* 0x000000030e00788c */ /* 0x000fe2000bfa5270 */
[----:B------:R-:W3:Y:S01]  /*4750*/  LDC.64 R8, c[0x0][0xb10] ;  /* 0x0002c400ff087b82 */ /* 0x000ee20000000a00 */
[----:B------:R-:W-:Y:S02]  /*4760*/  UPRMT UR16, UR37, 0x654, UR9 ;  /* 0x0000065425107896 */ /* 0x000fe40008000009 */
[----:B------:R-:W-:Y:S02]  /*4770*/  USEL UR17, URZ, 0x1, UP5 ;  /* 0x00000001ff117887 */ /* 0x000fe4000a800000 */
[----:B------:R-:W-:Y:S04]  /*4780*/  USEL UR14, UR14, URZ, UP5 ;  /* 0x000000ff0e0e7287 */ /* 0x000fe8000a800000 */
[----:B------:R-:W-:Y:S01]  /*4790*/  ULEA UR13, UR14, UR7, 0x3 ;  /* 0x000000070e0d7291 */ /* 0x000fe2000f8e18ff */
[----:B------:R-:W-:Y:S01]  /*47a0*/  LOP3.LUT R32, R32, UR17, RZ, 0x3c, !PT ;  /* 0x0000001120207c12 */ /* 0x000fe2000f8e3cff */
[----:B------:R1:W-:Y:S01]  /*47b0*/  @!UP1 UTMALDG.3D [UR8], [UR18], desc[UR20] ;  /* 0x00001408120095b4 */ /* 0x0003e20008011000 */
[----:B------:R5:W-:Y:S02]  /*47c0*/  @!P4 SYNCS.ARRIVE.TRANS64.RED.A0TR RZ, [UR15+0x60], R0 ;  /* 0x00006000ffffc9a7 */ /* 0x000be4000830040f */
[----:B------:R-:W-:Y:S01]  /*47d0*/  SHF.L.U32 R14, R32, 0x1f, RZ ;  /* 0x0000001f200e7819 */ /* 0x000fe200000006ff */
[C---:B---3--:R-:W-:Y:S01]  /*47e0*/  @!P1 IMAD.HI.U32 R8, R11.reuse, R8, RZ ;  /* 0x000000080b089227 */ /* 0x048fe200078e00ff */
[----:B--2---:R-:W-:Y:S02]  /*47f0*/  @!P1 ISETP.NE.AND P0, PT, R12, 0x1, PT ;  /* 0x000000010c00980c */ /* 0x004fe40003f05270 */
[----:B-1----:R-:W-:Y:S01]  /*4800*/  @!P1 ISETP.NE.AND P2, PT, R2, 0x1, PT ;  /* 0x000000010200980c */ /* 0x002fe20003f45270 */
[----:B------:R-:W-:Y:S01]  /*4810*/  SYNCS.ARRIVE.TRANS64.RED.A1T0 RZ, [UR16], RZ ;  /* 0x000000ffffff79a7 */ /* 0x000fe20008100410 */
[C---:B------:R-:W-:Y:S01]  /*4820*/  @!P1 IMAD.HI.U32 R13, R10.reuse, R13, RZ ;  /* 0x0000000d0a0d9227 */ /* 0x040fe200078e00ff */
[----:B------:R-:W-:Y:S04]  /*4830*/  @!P1 SHF.R.U32.HI R8, RZ, R9, R8 ;  /* 0x00000009ff089219 */ /* 0x000fe80000011608 */
[----:B------:R-:W-:Y:S01]  /*4840*/  @!P1 SEL R8, R11, R8, !P2 ;  /* 0x000000080b089207 */ /* 0x000fe20005000000 */
[----:B------:R-:W1:Y:S01]  /*4850*/  SYNCS.PHASECHK.TRANS64.TRYWAIT P5, [UR13+0x78], R14 ;  /* 0x0000780eff0075a7 */ /* 0x000e6200080a110d */
[----:B-----5:R-:W2:Y:S02]  /*4860*/  @!P1 LDC R0, c[0x0][0xb20] ;  /* 0x0002c800ff009b82 */ /* 0x020ea40000000800 */
[----:B--2---:R-:W-:Y:S04]  /*4870*/  @!P1 SHF.R.U32.HI R0, RZ, R0, R13 ;  /* 0x00000000ff009219 */ /* 0x004fe8000001160d */
[----:B------:R-:W-:Y:S05]  /*4880*/  @!P1 SEL R9, R10, R0, !P0 ;  /* 0x000000000a099207 */ /* 0x000fea0004000000 */
[----:B------:R-:W-:Y:S02]  /*4890*/  @!P1 IMAD.IADD R0, R9, 0x1, -R8 ;  /* 0x0000000109009824 */ /* 0x000fe400078e0a08 */
[----:B------:R-:W-:Y:S02]  /*48a0*/  @!P1 IMAD.IADD R8, R8, 0x1, -R9 ;  /* 0x0000000108089824 */ /* 0x000fe400078e0a09 */
[----:B------:R-:W-:Y:S02]  /*48b0*/  @!P1 IMAD R11, R0, R2, R11 ;  /* 0x00000002000b9224 */ /* 0x000fe400078e020b */
[----:B------:R-:W-:Y:S01]  /*48c0*/  @!P1 IMAD R10, R8, R12, R10 ;  /* 0x0000000c080a9224 */ /* 0x000fe200078e020a */
[----:B-1----:R-:W-:Y:S06]  /*48d0*/  @!P5 BRA `(.L_x_77) ;  /* 0x000000300000d947 */ /* 0x002fec0003800000 */
.L_x_153:
[----:B------:R-:W-:Y:S01]  /*48e0*/  @!P4 IADD3 R2, P0, PT, R30, 0x580, RZ ;  /* 0x000005801e02c810 */ /* 0x000fe20007f1e0ff */
[----:B------:R-:W-:Y:S01]  /*48f0*/  UMOV UR18, 0x0 ;  /* 0x0000000000127882 */ /* 0x000fe20000000000 */
[----:B------:R-:W-:Y:S01]  /*4900*/  UMOV UR19, 0x10000000 ;  /* 0x1000000000137882 */ /* 0x000fe20000000000 */
[----:B------:R-:W-:Y:S01]  /*4910*/  VOTEU.ALL UP1, P4 ;  /* 0x0000000000ff7886 */ /* 0x000fe20002020000 */
[----:B------:R-:W-:Y:S01]  /*4920*/  @!P4 R2UR UR9, R2 ;  /* 0x000000000209c2ca */ /* 0x000fe200000e0000 */
[----:B-1----:R-:W-:Y:S01]  /*4930*/  @!P4 IMAD.X R0, RZ, RZ, R31, P0 ;  /* 0x000000ffff00c224 */ /* 0x002fe200000e061f */
[----:B------:R-:W-:Y:S01]  /*4940*/  UMOV UR12, UR36 ;  /* 0x00000024000c7c82 */ /* 0x000fe20008000000 */
[----:B------:R-:W-:Y:S01]  /*4950*/  @P3 R2UR UR36, R27 ;  /* 0x000000001b2432ca */ /* 0x000fe200000e0000 */
[----:B------:R-:W-:Y:S01]  /*4960*/  @!UP1 ULEA UR15, UR14, UR7, 0xd ;  /* 0x000000070e0f9291 */ /* 0x000fe2000f8e68ff */
[----:B------:R-:W-:Y:S01]  /*4970*/  ISETP.NE.AND P0, PT, R29, 0x2, PT ;  /* 0x000000021d00780c */ /* 0x000fe20003f05270 */
[----:B------:R-:W-:Y:S01]  /*4980*/  @!UP1 UIADD3 UR10, UPT, UPT, UR10, 0x20, URZ ;  /* 0x000000200a0a9890 */ /* 0x000fe2000fffe0ff */
[----:B------:R-:W-:Y:S01]  /*4990*/  @!P4 R2UR UR8, R0 ;  /* 0x000000000008c2ca */ /* 0x000fe200000e0000 */
[----:B------:R-:W-:Y:S01]  /*49a0*/  IMAD.IADD R14, R10, 0x1, R62 ;  /* 0x000000010a0e7824 */ /* 0x000fe200078e023e */
[----:B------:R-:W-:Y:S01]  /*49b0*/  SEL R0, RZ, 0x1, P0 ;  /* 0x00000001ff007807 */ /* 0x000fe20000000000 */
[----:B------:R-:W-:Y:S01]  /*49c0*/  IMAD.IADD R15, R11, 0x1, R63 ;  /* 0x000000010b0f7824 */ /* 0x000fe200078e023f */
[----:B------:R-:W-:Y:S02]  /*49d0*/  SEL R29, R29, RZ, P0 ;  /* 0x000000ff1d1d7207 */ /* 0x000fe40000000000 */
[----:B------:R-:W-:Y:S01]  /*49e0*/  IMAD.U32 R8, RZ, RZ, UR9 ;  /* 0x00000009ff087e24 */ /* 0x000fe2000f8e00ff */
[----:B------:R-:W-:Y:S01]  /*49f0*/  UIADD3 UR9, UPT, UPT, UR13, 0x60, URZ ;  /* 0x000000600d097890 */ /* 0x000fe2000fffe0ff */
[----:B------:R-:W-:Y:S03]  /*4a00*/  LOP3.LUT R28, R28, R0, RZ, 0x3c, !PT ;  /* 0x000000001c1c7212 */ /* 0x000fe600078e3cff */
[----:B------:R-:W-:Y:S02]  /*4a10*/  @!P4 R2UR UR16, R8 ;  /* 0x000000000810c2ca */ /* 0x000fe400000e0000 */
[----:B------:R-:W-:Y:S01]  /*4a20*/  IMAD.U32 R9, RZ, RZ, UR8 ;  /* 0x00000008ff097e24 */ /* 0x000fe2000f8e00ff */
[----:B------:R-:W-:Y:S01]  /*4a30*/  @!UP1 UIADD3 UR8, UPT, UPT, UR15, 0x400, URZ ;  /* 0x000004000f089890 */ /* 0x000fe2000fffe0ff */
[----:B------:R-:W-:Y:S01]  /*4a40*/  VOTEU.ALL UP1, P4 ;  /* 0x0000000000ff7886 */ /* 0x000fe20002020000 */
[----:B------:R-:W-:Y:S02]  /*4a50*/  UPRMT UR15, UR37, 0x654, UR9 ;  /* 0x00000654250f7896 */ /* 0x000fe40008000009 */
[----:B------:R-:W-:Y:S11]  /*4a60*/  @!P4 R2UR UR17, R9 ;  /* 0x000000000911c2ca */ /* 0x000ff600000e0000 */
[----:B------:R-:W-:Y:S02]  /*4a70*/  @!UPT UIADD3 URZ, UPT, UPT, URZ, URZ, URZ ;  /* 0x000000fffffff290 */ /* 0x000fe4000fffe0ff */
[----:B------:R2:W-:Y:S01]  /*4a80*/  @!UP1 UTMALDG.3D [UR8], [UR16], desc[UR18] ;  /* 0x00001208100095b4 */ /* 0x0005e20008011000 */
[----:B------:R2:W-:Y:S01]  /*4a90*/  @!P4 SYNCS.ARRIVE.TRANS64.RED.A0TR RZ, [UR13+0x60], R25 ;  /* 0x00006019ffffc9a7 */ /* 0x0005e2000830040d */
[----:B------:R-:W-:Y:S04]  /*4aa0*/  UIADD3 UR13, UPT, UPT, UR14, 0x1, URZ ;  /* 0x000000010e0d7890 */ /* 0x000fe8000fffe0ff */
[----:B------:R-:W-:Y:S04]  /*4ab0*/  UISETP.NE.AND UP1, UPT, UR13, 0x3, UPT ;  /* 0x000000030d00788c */ /* 0x000fe8000bf25270 */
[----:B------:R-:W-:Y:S02]  /*4ac0*/  USEL UR14, URZ, 0x1, UP1 ;  /* 0x00000001ff0e7887 */ /* 0x000fe40008800000 */
[----:B------:R-:W-:Y:S02]  /*4ad0*/  USEL UR13, UR13, URZ, UP1 ;  /* 0x000000ff0d0d7287 */ /* 0x000fe40008800000 */
[----:B------:R-:W-:Y:S02]  /*4ae0*/  UPLOP3.LUT UP1, UPT, UPT, UPT, UPT, 0x80, 0x8 ;  /* 0x000000000008789c */ /* 0x000fe40003f2f070 */
[----:B------:R-:W-:Y:S01]  /*4af0*/  LOP3.LUT R32, R32, UR14, RZ, 0x3c, !PT ;  /* 0x0000000e20207c12 */ /* 0x000fe2000f8e3cff */
[----:B------:R-:W-:Y:S01]  /*4b00*/  SYNCS.ARRIVE.TRANS64.RED.A1T0 RZ, [UR15], RZ ;  /* 0x000000ffffff79a7 */ /* 0x000fe2000810040f */
[----:B------:R-:W-:Y:S07]  /*4b10*/  @P3 BRA `(.L_x_78) ;  /* 0xfffffff4001c3947 */ /* 0x000fee000383ffff */
[----:B------:R-:W-:Y:S01]  /*4b20*/  UIADD3 UR7, UPT, UPT, UR7, 0x78, URZ ;  /* 0x0000007807077890 */ /* 0x000fe2000fffe0ff */
[----:B------:R-:W-:-:S03]  /*4b30*/  SHF.L.U32 R2, R32, 0x1f, RZ ;  /* 0x0000001f20027819 */ /* 0x000fc600000006ff */
[----:B------:R-:W-:-:S09]  /*4b40*/  ULEA UR4, UR13, UR7, 0x3 ;  /* 0x000000070d047291 */ /* 0x000fd2000f8e18ff */
[----:B------:R-:W1:Y:S02]  /*4b50*/  SYNCS.PHASECHK.TRANS64.TRYWAIT P0, [UR4], R2 ;  /* 0x00000002ff0075a7 */ /* 0x000e640008001104 */
[----:B-1----:R-:W-:Y:S05]  /*4b60*/  @!P0 BRA `(.L_x_79) ;  /* 0x0000002c00748947 */ /* 0x002fea0003800000 */
.L_x_155:
        /* <DEDUP_REMOVED lines=9> */
.L_x_157:
[----:B------:R-:W-:-:S04]  /*4c00*/  UIADD3 UR5, UPT, UPT, UR5, 0x1, URZ ;  /* 0x0000000105057890 */ /* 0x000fc8000fffe0ff */
[----:B------:R-:W-:-:S04]  /*4c10*/  UISETP.NE.AND UP0, UPT, UR5, 0x3, UPT ;  /* 0x000000030500788c */ /* 0x000fc8000bf05270 */
[----:B------:R-:W-:Y:S02]  /*4c20*/  USEL UR4, URZ, 0x1, UP0 ;  /* 0x00000001ff047887 */ /* 0x000fe40008000000 */
[----:B------:R-:W-:-:S04]  /*4c30*/  USEL UR5, UR5, URZ, UP0 ;  /* 0x000000ff05057287 */ /* 0x000fc80008000000 */
[----:B------:R-:W-:Y:S01]  /*4c40*/  ULEA UR5, UR5, UR7, 0x3 ;  /* 0x0000000705057291 */ /* 0x000fe2000f8e18ff */
[----:B-1----:R-:W-:-:S04]  /*4c50*/  LOP3.LUT R2, R32, UR4, RZ, 0x3c, !PT ;  /* 0x0000000420027c12 */ /* 0x002fc8000f8e3cff */
[----:B------:R-:W-:Y:S01]  /*4c60*/  SHF.L.U32 R2, R2, 0x1f, RZ ;  /* 0x0000001f02027819 */ /* 0x000fe200000006ff */
[----:B------:R-:W-:-:S07]  /*4c70*/  IMAD.U32 R0, RZ, RZ, UR5 ;  /* 0x00000005ff007e24 */ /* 0x000fce000f8e00ff */
.L_x_81:
[----:B-1----:R1:W3:Y:S02]  /*4c80*/  SYNCS.PHASECHK.TRANS64.TRYWAIT P0, [R0+URZ], R2 ;  /* 0x00000002000075a7 */ /* 0x0022e400080011ff */
[----:B---3--:R-:W-:Y:S05]  /*4c90*/  @!P0 NANOSLEEP.SYNCS 0x989680 ;  /* 0x009896800000895d */ /* 0x008fea0003900000 */
[----:B------:R-:W3:Y:S02]  /*4ca0*/  @!P0 SYNCS.PHASECHK.TRANS64 P0, [R0+URZ], R2 ;  /* 0x00000002000085a7 */ /* 0x000ee400080010ff */
[----:B--23--:R-:W-:Y:S05]  /*4cb0*/  @P0 EXIT ;  /* 0x000000000000094d */ /* 0x00cfea0003800000 */
[----:B------:R-:W-:Y:S05]  /*4cc0*/  BRA `(.L_x_81) ;  /* 0xfffffffc00ec7947 */ /* 0x000fea000383ffff */
.L_x_69:
[----:B------:R-:W-:-:S06]  /*4cd0*/  UISETP.GE.AND UP1, UPT, UR8, 0x4, UPT ;  /* 0x000000040800788c */ /* 0x000fcc000bf26270 */
[----:B------:R-:W-:-:S13]  /*4ce0*/  PLOP3.LUT P0, PT, PT, PT, UP1, 0x80, 0x8 ;  /* 0x000000000008781c */ /* 0x000fda0003f0f018 */
[----:B------:R-:W-:Y:S05]  /*4cf0*/  @!P0 EXIT ;  /* 0x000000000000894d */ /* 0x000fea0003800000 */
[----:B------:R-:W-:Y:S01]  /*4d00*/  BAR.SYNC.DEFER_BLOCKING 0x6, 0xa0 ;  /* 0x0182800000007b1d */ /* 0x000fe20000010000 */
[C---:B------:R-:W-:Y:S01]  /*4d10*/  IMAD.SHL.U32 R4, R75.reuse, 0x20, RZ ;  /* 0x000000204b047824 */ /* 0x040fe200078e00ff */
[C---:B------:R-:W-:Y:S01]  /*4d20*/  R2P PR, R75.reuse, 0x6 ;  /* 0x000000064b007804 */ /* 0x040fe20000000000 */
[C---:B------:R-:W-:Y:S02]  /*4d30*/  IMAD.SHL.U32 R68, R75.reuse, 0x4, RZ ;  /* 0x000000044b447824 */ /* 0x040fe400078e00ff */
[C---:B------:R-:W-:Y:S01]  /*4d40*/  IMAD.U32 R32, R75.reuse, 0x10000, RZ ;  /* 0x000100004b207824 */ /* 0x040fe200078e00ff */
[----:B------:R-:W-:Y:S02]  /*4d50*/  UMOV UR48, 0x400 ;  /* 0x0000040000307882 */ /* 0x000fe40000000000 */
[----:B------:R-:W1:Y:S01]  /*4d60*/  LDC R67, c[0x0][0x370] ;  /* 0x0000dc00ff437b82 */ /* 0x000e620000000800 */
[----:B------:R-:W-:Y:S01]  /*4d70*/  ULEA UR48, UR37, UR48, 0x18 ;  /* 0x0000003025307291 */ /* 0x000fe2000f8ec0ff */
[C---:B------:R-:W-:Y:S01]  /*4d80*/  LOP3.LUT R3, R4.reuse, 0xe0, RZ, 0xc0, !PT ;  /* 0x000000e004037812 */ /* 0x040fe200078ec0ff */
[----:B------:R-:W-:Y:S01]  /*4d90*/  IMAD.SHL.U32 R2, R75, 0x10, RZ ;  /* 0x000000104b027824 */ /* 0x000fe200078e00ff */
[----:B------:R-:W-:Y:S01]  /*4da0*/  LOP3.LUT R4, R4, 0x100, RZ, 0xc0, !PT ;  /* 0x0000010004047812 */ /* 0x000fe200078ec0ff */
[----:B------:R-:W-:Y:S01]  /*4db0*/  IMAD.MOV.U32 R74, RZ, RZ, 0x8 ;  /* 0x00000008ff4a7424 */ /* 0x000fe200078e00ff */
[----:B------:R-:W-:Y:S01]  /*4dc0*/  LOP3.LUT R68, R3, 0x1c, R68, 0xf8, !PT ;  /* 0x0000001c03447812 */ /* 0x000fe200078ef844 */
[----:B------:R-:W-:Y:S01]  /*4dd0*/  IMAD.MOV.U32 R73, RZ, RZ, 0x10 ;  /* 0x00000010ff497424 */ /* 0x000fe200078e00ff */
[----:B------:R-:W2:Y:S01]  /*4de0*/  LDC R28, c[0x0][0xb0c] ;  /* 0x0002c300ff1c7b82 */ /* 0x000ea20000000800 */
[----:B------:R-:W-:Y:S01]  /*4df0*/  SHF.R.U32.HI R3, RZ, 0x2, R75 ;  /* 0x00000002ff037819 */ /* 0x000fe2000001164b */
[----:B------:R-:W-:Y:S01]  /*4e00*/  IMAD.MOV.U32 R31, RZ, RZ, RZ ;  /* 0x000000ffff1f7224 */ /* 0x000fe200078e00ff */
[----:B------:R-:W-:Y:S01]  /*4e10*/  LOP3.LUT R32, R32, 0x600000, RZ, 0xc0, !PT ;  /* 0x0060000020207812 */ /* 0x000fe200078ec0ff */
[----:B------:R-:W-:Y:S01]  /*4e20*/  IMAD.MOV.U32 R72, RZ, RZ, RZ ;  /* 0x000000ffff487224 */ /* 0x000fe200078e00ff */
[----:B------:R-:W-:Y:S01]  /*4e30*/  LOP3.LUT R2, R4, 0x600, R2, 0xf8, !PT ;  /* 0x0000060004027812 */ /* 0x000fe200078ef802 */
[----:B------:R-:W-:Y:S01]  /*4e40*/  IMAD.MOV.U32 R78, RZ, RZ, RZ ;  /* 0x000000ffff4e7224 */ /* 0x000fe200078e00ff */
[----:B------:R-:W-:Y:S01]  /*4e50*/  LOP3.LUT R68, R68, 0x4, R3, 0x78, !PT ;  /* 0x0000000444447812 */ /* 0x000fe200078e7803 */
[----:B------:R-:W4:Y:S01]  /*4e60*/  LDC R65, c[0x0][0xb20] ;  /* 0x0002c800ff417b82 */ /* 0x000f220000000800 */
[----:B------:R-:W3:Y:S01]  /*4e70*/  LDS R0, [UR48+0x150] ;  /* 0x00015030ff007984 */ /* 0x000ee20008000800 */
[----:B------:R-:W-:Y:S01]  /*4e80*/  LOP3.LUT R75, R75, 0x60, RZ, 0xc0, !PT ;  /* 0x000000604b4b7812 */ /* 0x000fe200078ec0ff */
[----:B------:R-:W-:Y:S01]  /*4e90*/  IMAD.MOV.U32 R71, RZ, RZ, RZ ;  /* 0x000000ffff477224 */ /* 0x000fe200078e00ff */
[----:B------:R-:W-:Y:S01]  /*4ea0*/  LOP3.LUT R68, R2, R68, RZ, 0xfc, !PT ;  /* 0x0000004402447212 */ /* 0x000fe200078efcff */
[----:B------:R-:W1:Y:S01]  /*4eb0*/  LDCU.64 UR54, c[0x0][0x348] ;  /* 0x00006900ff3677ac */ /* 0x000e620008000a00 */
[----:B------:R-:W-:-:S02]  /*4ec0*/  SEL R74, R74, 0xfffffff8, !P1 ;  /* 0xfffffff84a4a7807 */ /* 0x000fc40004800000 */
[----:B------:R-:W1:Y:S01]  /*4ed0*/  LDC R27, c[0x0][0xb30] ;  /* 0x0002cc00ff1b7b82 */ /* 0x000e620000000800 */
[----:B------:R-:W-:Y:S01]  /*4ee0*/  SEL R73, R73, 0xfffffff0, !P2 ;  /* 0xfffffff049497807 */ /* 0x000fe20005000000 */
[----:B------:R-:W1:Y:S01]  /*4ef0*/  LDCU.64 UR38, c[0x0][0x888] ;  /* 0x00011100ff2677ac */ /* 0x000e620008000a00 */
[----:B------:R-:W1:Y:S05]  /*4f00*/  LDCU.64 UR44, c[0x0][0x890] ;  /* 0x00011200ff2c77ac */ /* 0x000e6a0008000a00 */
[----:B------:R-:W1:Y:S01]  /*4f10*/  LDC.64 R60, c[0x0][0xb10] ;  /* 0x0002c400ff3c7b82 */ /* 0x000e620000000a00 */
[----:B------:R-:W-:Y:S01]  /*4f20*/  UMOV UR51, 0x1 ;  /* 0x0000000100337882 */ /* 0x000fe20000000000 */
[----:B------:R-:W-:Y:S01]  /*4f30*/  UMOV UR56, URZ ;  /* 0x000000ff00387c82 */ /* 0x000fe20008000000 */
[----:B------:R-:W-:Y:S01]  /*4f40*/  UIADD3 UR52, UPT, UPT, UR48, 0x400, URZ ;  /* 0x0000040030347890 */ /* 0x000fe2000fffe0ff */
[----:B------:R-:W-:Y:S01]  /*4f50*/  UMOV UR50, URZ ;  /* 0x000000ff00327c82 */ /* 0x000fe20008000000 */
[----:B------:R-:W-:-:S03]  /*4f60*/  UMOV UR49, URZ ;  /* 0x000000ff00317c82 */ /* 0x000fc60008000000 */
[----:B------:R-:W1:Y:S08]  /*4f70*/  LDC.64 R24, c[0x0][0xb18] ;  /* 0x0002c600ff187b82 */ /* 0x000e700000000a00 */
[----:B------:R-:W1:Y:S08]  /*4f80*/  LDC.64 R22, c[0x0][0xb28] ;  /* 0x0002ca00ff167b82 */ /* 0x000e700000000a00 */
[----:B------:R-:W1:Y:S01]  /*4f90*/  LDC.64 R58, c[0x0][0x8b0] ;  /* 0x00022c00ff3a7b82 */ /* 0x000e620000000a00 */
[----:B---3--:R-:W-:-:S07]  /*4fa0*/  IMAD.IADD R32, R0, 0x1, R32 ;  /* 0x0000000100207824 */ /* 0x008fce00078e0220 */
[----:B------:R-:W3:Y:S08]  /*4fb0*/  LDC.64 R56, c[0x0][0x8a8] ;  /* 0x00022a00ff387b82 */ /* 0x000ef00000000a00 */
[----:B--2-4-:R-:W1:Y:S02]  /*4fc0*/  LDC R66, c[0x0][0x374] ;  /* 0x0000dd00ff427b82 */ /* 0x014e640000000800 */
.L_x_112:
[C---:B------:R-:W-:Y:S02]  /*4fd0*/  LEA R0, R78.reuse, UR48, 0x3 ;  /* 0x000000304e007c11 */ /* 0x040fe4000f8e18ff */
[----:B------:R-:W-:Y:S02]  /*4fe0*/  SHF.L.U32 R2, R71, 0x1f, RZ ;  /* 0x0000001f47027819 */ /* 0x000fe400000006ff */
[----:B------:R-:W-:Y:S02]  /*4ff0*/  LEA R16, R78, UR48, 0x4 ;  /* 0x000000304e107c11 */ /* 0x000fe4000f8e20ff */
[----:B------:R-:W2:Y:S02]  /*5000*/  SYNCS.PHASECHK.TRANS64.TRYWAIT P0, [R0+URZ+0xa0], R2 ;  /* 0x0000a002000075a7 */ /* 0x000ea400080011ff */
[----:B--2---:R-:W-:Y:S05]  /*5010*/  @!P0 BRA `(.L_x_82) ;  /* 0x0000002800788947 */ /* 0x004fea0003800000 */
.L_x_158:
[----:B------:R-:W4:Y:S01]  /*5020*/  LDC.64 R10, c[0x0][0xb10] ;  /* 0x0002c400ff0a7b82 */ /* 0x000f220000000a00 */
[----:B------:R-:W3:Y:S01]  /*5030*/  LDS.128 R16, [R16+0x130] ;  /* 0x0001300010107984 */ /* 0x000ee20000000c00 */
[----:B-1----:R-:W-:Y:S01]  /*5040*/  ISETP.NE.AND P1, PT, R27, 0x1, PT ;  /* 0x000000011b00780c */ /* 0x002fe20003f25270 */
[----:B--2---:R-:W-:Y:S01]  /*5050*/  VIADD R0, R0, 0xb0 ;  /* 0x000000b000007836 */ /* 0x004fe20000000000 */
[----:B------:R-:W-:Y:S04]  /*5060*/  ISETP.GE.AND P0, PT, R26, 0x1, PT ;  /* 0x000000011a00780c */ /* 0x000fe80003f06270 */
[----:B------:R-:W1:Y:S01]  /*5070*/  LDC.64 R8, c[0x0][0xb18] ;  /* 0x0002c600ff087b82 */ /* 0x000e620000000a00 */
[----:B------:R-:W-:Y:S01]  /*5080*/  PRMT R0, RZ, 0x654, R0 ;  /* 0x00000654ff007816 */ /* 0x000fe20000000000 */
[----:B------:R-:W-:Y:S01]  /*5090*/  @!PT LDS RZ, [RZ] ;  /* 0x00000000fffff984 */ /* 0x000fe20000000800 */
[----:B------:R-:W-:Y:S01]  /*50a0*/  @!PT LDS RZ, [RZ] ;  /* 0x00000000fffff984 */ /* 0x000fe20000000800 */
[----:B------:R-:W-:Y:S01]  /*50b0*/  @!PT LDS RZ, [RZ] ;  /* 0x00000000fffff984 */ /* 0x000fe20000000800 */
[----:B------:R-:W-:Y:S01]  /*50c0*/  @!PT LDS RZ, [RZ] ;  /* 0x00000000fffff984 */ /* 0x000fe20000000800 */
[----:B------:R2:W-:Y:S06]  /*50d0*/  MEMBAR.ALL.CTA ;  /* 0x0000000000007992 */ /* 0x0005ec0000008000 */
[----:B--2---:R-:W2:Y:S01]  /*50e0*/  FENCE.VIEW.ASYNC.S ;  /* 0x00000000000073c6 */ /* 0x004ea20000000000 */
[----:B------:R-:W1:Y:S08]  /*50f0*/  @!P1 LDC R12, c[0x0][0xb20] ;  /* 0x0002c800ff0c9b82 */ /* 0x000e700000000800 */
[----:B------:R-:W1:Y:S01]  /*5100*/  @!P1 LDC R7, c[0x0][0xb0c] ;  /* 0x0002c300ff079b82 */ /* 0x000e620000000800 */
[----:B--2---:R2:W-:Y:S01]  /*5110*/  SYNCS.ARRIVE.TRANS64.RED.A1T0 RZ, [R0+URZ], RZ ;  /* 0x000000ff00ff79a7 */ /* 0x0045e200081004ff */
[----:B---3--:R-:W-:Y:S04]  /*5120*/  LOP3.LUT P4, RZ, R18, 0x1, RZ, 0xc0, !PT ;  /* 0x0000000112ff7812 */ /* 0x008fe8000788c0ff */
[----:B------:R-:W-:Y:S09]  /*5130*/  P2R R76, PR, RZ, 0x10 ;  /* 0x00000010ff4c7803 */ /* 0x000ff20000000000 */
[----:B------:R-:W-:Y:S02]  /*5140*/  @P4 MOV R30, R16 ;  /* 0x00000010001e4202 */ /* 0x000fe40000000f00 */
[----:B------:R-:W-:Y:S01]  /*5150*/  @P4 LOP3.LUT R29, R17, 0xffff, RZ, 0xc0, !PT ;  /* 0x0000ffff111d4812 */ /* 0x000fe200078ec0ff */
[----:B--2-4-:R-:W-:Y:S06]  /*5160*/  @!P0 BRA `(.L_x_83) ;  /* 0x0000000000a48947 */ /* 0x014fec0003800000 */
[----:B------:R-:W-:Y:S01]  /*5170*/  IMAD.HI.U32 R0, R66, R25, RZ ;  /* 0x0000001942007227 */ /* 0x000fe200078e00ff */
[----:B------:R-:W-:Y:S02]  /*5180*/  ISETP.NE.AND P0, PT, R24, 0x1, PT ;  /* 0x000000011800780c */ /* 0x000fe40003f05270 */
[----:B------:R-:W-:Y:S01]  /*5190*/  ISETP.NE.AND P2, PT, R26, 0x1, PT ;  /* 0x000000011a00780c */ /* 0x000fe20003f45270 */
[----:B------:R-:W-:Y:S01]  /*51a0*/  IMAD.HI.U32 R4, R67, R60, RZ ;  /* 0x0000003c43047227 */ /* 0x000fe200078e00ff */
[----:B------:R-:W-:Y:S02]  /*51b0*/  SHF.R.U32.HI R0, RZ, R65, R0 ;  /* 0x00000041ff007219 */ /* 0x000fe40000011600 */
[----:B------:R-:W-:Y:S01]  /*51c0*/  ISETP.NE.AND P3, PT, R28, 0x1, PT ;  /* 0x000000011c00780c */ /* 0x000fe20003f65270 */
[----:B------:R-:W-:Y:S01]  /*51d0*/  IMAD.HI.U32 R6, R29, R25, RZ ;  /* 0x000000191d067227 */ /* 0x000fe200078e00ff */
[-C--:B------:R-:W-:Y:S02]  /*51e0*/  SHF.R.U32.HI R4, RZ, R61.reuse, R4 ;  /* 0x0000003dff047219 */ /* 0x080fe40000011604 */
[----:B------:R-:W-:Y:S01]  /*51f0*/  SEL R0, R66, R0, !P0 ;  /* 0x0000000042007207 */ /* 0x000fe20004000000 */
[----:B------:R-:W-:Y:S01]  /*5200*/  IMAD.HI.U32 R5, R30, R60, RZ ;  /* 0x0000003c1e057227 */ /* 0x000fe200078e00ff */
[----:B------:R-:W-:Y:S03]  /*5210*/  SEL R4, R67, R4, !P3 ;  /* 0x0000000443047207 */ /* 0x000fe60005800000 */
[-C--:B------:R-:W-:Y:S01]  /*5220*/  IMAD.HI.U32 R3, R0, R22.reuse, RZ ;  /* 0x0000001600037227 */ /* 0x080fe200078e00ff */
[----:B------:R-:W-:Y:S03]  /*5230*/  SHF.R.U32.HI R5, RZ, R61, R5 ;  /* 0x0000003dff057219 */ /* 0x000fe60000011605 */
[----:B------:R-:W-:Y:S01]  /*5240*/  IMAD.HI.U32 R2, R4, R22, RZ ;  /* 0x0000001604027227 */ /* 0x000fe200078e00ff */
[----:B------:R-:W-:Y:S02]  /*5250*/  @P2 SHF.R.U32.HI R0, RZ, R23, R3 ;  /* 0x00000017ff002219 */ /* 0x000fe40000011603 */
[----:B------:R-:W-:Y:S02]  /*5260*/  SHF.R.U32.HI R3, RZ, R65, R6 ;  /* 0x00000041ff037219 */ /* 0x000fe40000011606 */
[----:B------:R-:W-:Y:S01]  /*5270*/  @P2 SHF.R.U32.HI R4, RZ, R23, R2 ;  /* 0x00000017ff042219 */ /* 0x000fe20000011602 */
[----:B------:R-:W-:Y:S01]  /*5280*/  IMAD R0, R26, R0, RZ ;  /* 0x000000001a007224 */ /* 0x000fe200078e02ff */
[----:B------:R-:W-:Y:S02]  /*5290*/  SEL R3, R29, R3, !P0 ;  /* 0x000000031d037207 */ /* 0x000fe40004000000 */
[----:B------:R-:W-:Y:S01]  /*52a0*/  SEL R2, R30, R5, !P3 ;  /* 0x000000051e027207 */ /* 0x000fe20005800000 */
[----:B------:R-:W-:Y:S01]  /*52b0*/  IMAD R5, R26, R4, RZ ;  /* 0x000000041a057224 */ /* 0x000fe200078e02ff */
[C---:B------:R-:W-:Y:S01]  /*52c0*/  ISETP.GE.AND P0, PT, R3.reuse, R0, PT ;  /* 0x000000000300720c */ /* 0x040fe20003f06270 */
[C---:B------:R-:W-:Y:S03]  /*52d0*/  IMAD.HI.U32 R0, R3.reuse, R22, RZ ;  /* 0x0000001603007227 */ /* 0x040fe600078e00ff */
[C---:B------:R-:W-:Y:S02]  /*52e0*/  ISETP.GE.OR P0, PT, R2.reuse, R5, P0 ;  /* 0x000000050200720c */ /* 0x040fe40000706670 */
[----:B------:R-:W-:Y:S04]  /*52f0*/  SHF.R.U32.HI R0, RZ, R23, R0 ;  /* 0x00000017ff007219 */ /* 0x000fe80000011600 */
[C---:B------:R-:W-:Y:S05]  /*5300*/  SEL R6, R3.reuse, R0, !P2 ;  /* 0x0000000003067207 */ /* 0x040fea0005000000 */
        /* <DEDUP_REMOVED lines=14> */
[----:B------:R-:W-:Y:S07]  /*53f0*/  IMAD R29, R3, R24, R29 ;  /* 0x00000018031d7224 */ /* 0x000fee00078e021d */
.L_x_83:
[----:B-1----:R-:W-:Y:S01]  /*5400*/  @!P1 ISETP.NE.AND P0, PT, R8, 0x1, PT ;  /* 0x000000010800980c */ /* 0x002fe20003f05270 */
[----:B------:R-:W-:Y:S01]  /*5410*/  @!P1 IMAD.HI.U32 R0, R30, R10, RZ ;  /* 0x0000000a1e009227 */ /* 0x000fe200078e00ff */
[----:B------:R-:W-:Y:S01]  /*5420*/  @!P1 ISETP.NE.AND P2, PT, R7, 0x1, PT ;  /* 0x000000010700980c */ /* 0x000fe20003f45270 */
[----:B------:R-:W-:Y:S01]  /*5430*/  ULOP3.LUT UP0, URZ, UR52, 0x3f0, URZ, 0xc0, !UPT ;  /* 0x000003f034ff7892 */ /* 0x000fe2000f80c0ff */
[----:B------:R-:W-:Y:S01]  /*5440*/  R2UR UR42, R15 ;  /* 0x000000000f2a72ca */ /* 0x000fe200000e0000 */
[C---:B------:R-:W-:Y:S01]  /*5450*/  @!P1 IMAD.HI.U32 R2, R29.reuse, R9, RZ ;  /* 0x000000091d029227 */ /* 0x040fe200078e00ff */
[----:B------:R-:W-:Y:S02]  /*5460*/  @!P1 SHF.R.U32.HI R0, RZ, R11, R0 ;  /* 0x0000000bff009219 */ /* 0x000fe40000011600 */
[----:B------:R-:W-:Y:S01]  /*5470*/  R2UR UR41, R14 ;  /* 0x000000000e2972ca */ /* 0x000fe200000e0000 */
[----:B------:R-:W-:Y:S01]  /*5480*/  VIADD R78, R78, 0x1 ;  /* 0x000000014e4e7836 */ /* 0x000fe20000000000 */
[----:B------:R-:W-:Y:S02]  /*5490*/  @!P1 SHF.R.U32.HI R2, RZ, R12, R2 ;  /* 0x0000000cff029219 */ /* 0x000fe40000011602 */
[----:B------:R-:W-:Y:S02]  /*54a0*/  @!P1 SEL R3, R30, R0, !P2 ;  /* 0x000000001e039207 */ /* 0x000fe40005000000 */
[----:B------:R-:W-:Y:S02]  /*54b0*/  @!P1 SEL R2, R29, R2, !P0 ;  /* 0x000000021d029207 */ /* 0x000fe40004000000 */
[----:B------:R-:W-:Y:S01]  /*54c0*/  @P4 SHF.R.U32.HI R70, RZ, 0x10, R17 ;  /* 0x00000010ff464819 */ /* 0x000fe20000011611 */
[----:B------:R-:W-:Y:S02]  /*54d0*/  USHF.L.U32 UR42, UR42, 0x6, URZ ;  /* 0x000000062a2a7899 */ /* 0x000fe400080006ff */
[----:B------:R-:W-:Y:S02]  /*54e0*/  @!P1 IMAD.IADD R0, R2, 0x1, -R3 ;  /* 0x0000000102009824 */ /* 0x000fe400078e0a03 */
[----:B------:R-:W-:Y:S01]  /*54f0*/  @!P1 IMAD.IADD R2, R3, 0x1, -R2 ;  /* 0x0000000103029824 */ /* 0x000fe200078e0a02 */
[----:B------:R-:W-:Y:S01]  /*5500*/  USHF.L.U32 UR41, UR41, 0x6, URZ ;  /* 0x0000000629297899 */ /* 0x000fe200080006ff */
[----:B------:R-:W-:Y:S02]  /*5510*/  @!P1 IMAD R30, R0, R7, R30 ;  /* 0x00000007001e9224 */ /* 0x000fe400078e021e */
[----:B------:R-:W-:Y:S01]  /*5520*/  @!P1 IMAD R29, R2, R8, R29 ;  /* 0x00000008021d9224 */ /* 0x000fe200078e021d */
[----:B------:R-:W-:Y:S08]  /*5530*/  BRA.U !UP0, `(.L_x_84) ;  /* 0x00000001087c7547 */ /* 0x000ff0000b800000 */
[----:B------:R-:W1:Y:S01]  /*5540*/  LDCU.64 UR8, c[0x4][0x80] ;  /* 0x01001000ff0877ac */ /* 0x000e620008000a00 */
[----:B------:R-:W-:Y:S01]  /*5550*/  MOV R2, 0x0 ;  /* 0x0000000000027802 */ /* 0x000fe20000000f00 */
[----:B------:R-:W-:Y:S02]  /*5560*/  HFMA2 R12, -RZ, RZ, 0, 5.9604644775390625e-08 ;  /* 0x00000001ff0c7431 */ /* 0x000fe400000001ff */
[----:B------:R-:W-:Y:S01]  /*5570*/  IMAD.MOV.U32 R8, RZ, RZ, 0x70 ;  /* 0x00000070ff087424 */ /* 0x000fe200078e00ff */
[----:B------:R2:W3:Y:S01]  /*5580*/  LDC.64 R14, c[0x4][R2] ;  /* 0x01000000020e7b82 */ /* 0x0004e20000000a00 */
[----:B------:R-:W4:Y:S01]  /*5590*/  LDCU.64 UR6, c[0x4][0x88] ;  /* 0x01001100ff0677ac */ /* 0x000f220008000a00 */
[----:B------:R-:W-:Y:S01]  /*55a0*/  IMAD.MOV.U32 R13, RZ, RZ, RZ ;  /* 0x000000ffff0d7224 */ /* 0x000fe200078e00ff */
[----:B------:R-:W2:Y:S01]  /*55b0*/  LDCU.64 UR4, c[0x4][0x8] ;  /* 0x01000100ff0477ac */ /* 0x000ea20008000a00 */
[----:B-1----:R-:W-:Y:S01]  /*55c0*/  MOV R5, UR9 ;  /* 0x0000000900057c02 */ /* 0x002fe20008000f00 */
[----:B------:R-:W-:Y:S01]  /*55d0*/  IMAD.U32 R4, RZ, RZ, UR8 ;  /* 0x00000008ff047e24 */ /* 0x000fe2000f8e00ff */
[----:B----4-:R-:W-:Y:S01]  /*55e0*/  MOV R7, UR7 ;  /* 0x0000000700077c02 */ /* 0x010fe20008000f00 */
[----:B------:R-:W-:Y:S01]  /*55f0*/  IMAD.U32 R6, RZ, RZ, UR6 ;  /* 0x00000006ff067e24 */ /* 0x000fe2000f8e00ff */
[----:B--2---:R-:W-:Y:S01]  /*5600*/  MOV R11, UR5 ;  /* 0x00000005000b7c02 */ /* 0x004fe20008000f00 */
[----:B------:R-:W-:Y:S02]  /*5610*/  IMAD.U32 R10, RZ, RZ, UR4 ;  /* 0x00000004ff0a7e24 */ /* 0x000fe4000f8e00ff */
[----:B------:R-:W-:Y:S07]  /*5620*/  LEPC R20, `(.L_x_85) ;  /* 0x000000001014794e */ /* 0x000fee0000000000 */
[----:B---3-5:R-:W-:Y:S05]  /*5630*/  CALL.ABS.NOINC R14 ;  /* 0x000000000e007343 */ /* 0x028fea0003c00000 */
.L_x_85:
[----:B------:R-:W1:Y:S01]  /*5640*/  LDCU.64 UR8, c[0x4][0x80] ;  /* 0x01001000ff0877ac */ /* 0x000e620008000a00 */
[----:B------:R-:W2:Y:S01]  /*5650*/  LDC.64 R2, c[0x4][R2] ;  /* 0x0100000002027b82 */ /* 0x000ea20000000a00 */
[----:B------:R-:W-:Y:S02]  /*5660*/  HFMA2 R12, -RZ, RZ, 0, 5.9604644775390625e-08 ;  /* 0x00000001ff0c7431 */ /* 0x000fe400000001ff */
[----:B------:R-:W-:Y:S02]  /*5670*/  IMAD.MOV.U32 R8, RZ, RZ, 0x70 ;  /* 0x00000070ff087424 */ /* 0x000fe400078e00ff */
[----:B------:R-:W-:Y:S01]  /*5680*/  IMAD.MOV.U32 R13, RZ, RZ, RZ ;  /* 0x000000ffff0d7224 */ /* 0x000fe200078e00ff */
[----:B------:R-:W3:Y:S01]  /*5690*/  LDCU.64 UR6, c[0x4][0x88] ;  /* 0x01001100ff0677ac */ /* 0x000ee20008000a00 */
[----:B------:R-:W4:Y:S01]  /*56a0*/  LDCU.64 UR4, c[0x4][0x8] ;  /* 0x01000100ff0477ac */ /* 0x000f220008000a00 */
[----:B-1----:R-:W-:Y:S02]  /*56b0*/  MOV R4, UR8 ;  /* 0x0000000800047c02 */ /* 0x002fe40008000f00 */
[----:B------:R-:W-:Y:S02]  /*56c0*/  MOV R5, UR9 ;  /* 0x0000000900057c02 */ /* 0x000fe40008000f00 */
[----:B---3--:R-:W-:Y:S01]  /*56d0*/  MOV R7, UR7 ;  /* 0x0000000700077c02 */ /* 0x008fe20008000f00 */
[----:B------:R-:W-:Y:S01]  /*56e0*/  IMAD.U32 R6, RZ, RZ, UR6 ;  /* 0x00000006ff067e24 */ /* 0x000fe2000f8e00ff */
[----:B----4-:R-:W-:Y:S01]  /*56f0*/  MOV R11, UR5 ;  /* 0x00000005000b7c02 */ /* 0x010fe20008000f00 */
[----:B------:R-:W-:Y:S02]  /*5700*/  IMAD.U32 R10, RZ, RZ, UR4 ;  /* 0x00000004ff0a7e24 */ /* 0x000fe4000f8e00ff */
[----:B------:R-:W-:Y:S07]  /*5710*/  LEPC R20, `(.L_x_84) ;  /* 0x000000001014794e */ /* 0x000fee0000000000 */
[----:B--2---:R-:W-:Y:S05]  /*5720*/  CALL.ABS.NOINC R2 ;  /* 0x0000000002007343 */ /* 0x004fea0003c00000 */
.L_x_84:
[----:B------:R-:W-:Y:S01]  /*5730*/  ISETP.NE.U32.AND P4, PT, R58, RZ, PT ;  /* 0x000000ff3a00720c */ /* 0x000fe20003f85070 */
[----:B------:R-:W-:Y:S01]  /*5740*/  UISETP.NE.AND UP2, UPT, UR53, URZ, UPT ;  /* 0x000000ff3500728c */ /* 0x000fe2000bf45270 */
[----:B------:R-:W-:Y:S01]  /*5750*/  ISETP.NE.U32.AND P2, PT, RZ, UR38, PT ;  /* 0x00000026ff007c0c */ /* 0x000fe2000bf45070 */
[----:B------:R-:W-:Y:S01]  /*5760*/  UISETP.NE.U32.AND UP1, UPT, UR44, URZ, UPT ;  /* 0x000000ff2c00728c */ /* 0x000fe2000bf25070 */
[----:B------:R-:W-:Y:S01]  /*5770*/  ISETP.NE.AND.EX P4, PT, R59, RZ, PT, P4 ;  /* 0x000000ff3b00720c */ /* 0x000fe20003f85340 */
[----:B------:R-:W-:Y:S01]  /*5780*/  UPLOP3.LUT UP0, UPT, UPT, UPT, UPT, 0x40, 0x4 ;  /* 0x000000000004789c */ /* 0x000fe20003f0e870 */
[----:B------:R-:W-:Y:S01]  /*5790*/  ISETP.NE.AND.EX P2, PT, RZ, UR39, PT, P2 ;  /* 0x00000027ff007c0c */ /* 0x000fe2000bf45320 */
[----:B------:R-:W-:Y:S01]  /*57a0*/  UISETP.NE.AND.EX UP1, UPT, UR45, URZ, UPT, UP1 ;  /* 0x000000ff2d00728c */ /* 0x000fe2000bf25310 */
[----:B------:R-:W-:Y:S04]  /*57b0*/  PLOP3.LUT P1, PT, PT, PT, UP2, 0x80, 0x8 ;  /* 0x000000000008781c */ /* 0x000fe80003f2f028 */
[----:B------:R-:W-:Y:S06]  /*57c0*/  @UP2 UPLOP3.LUT UP0, UPT, UPT, UPT, UP1, 0x80, 0x8 ;  /* 0x000000000008289c */ /* 0x000fec0003f0f010 */
[----:B------:R-:W-:Y:S01]  /*57d0*/  PLOP3.LUT P0, PT, PT, PT, UP0, 0x80, 0x8 ;  /* 0x000000000008781c */ /* 0x000fe20003f0f008 */
[----:B------:R-:W-:Y:S01]  /*57e0*/  @!UPT UIADD3 URZ, UPT, UPT, URZ, URZ, URZ ;  /* 0x000000fffffff290 */ /* 0x000fe2000fffe0ff */
[----:B------:R-:W-:Y:S11]  /*57f0*/  BRA.U !UP1, `(.L_x_86) ;  /* 0x0000000109387547 */ /* 0x000ff6000b800000 */
[----:B------:R-:W-:Y:S01]  /*5800*/  UISETP.NE.U32.AND UP0, UPT, UR38, URZ, UPT ;  /* 0x000000ff2600728c */ /* 0x000fe2000bf05070 */
[----:B------:R-:W-:Y:S02]  /*5810*/  HFMA2 R0, -RZ, RZ, 0, 5.9604644775390625e-08 ;  /* 0x00000001ff007431 */ /* 0x000fe400000001ff */
[----:B------:R-:W-:Y:S01]  /*5820*/  IMAD.MOV.U32 R64, RZ, RZ, 0x1 ;  /* 0x00000001ff407424 */ /* 0x000fe200078e00ff */
[----:B------:R-:W-:Y:S06]  /*5830*/  UISETP.NE.AND.EX UP0, UPT, UR39, URZ, UPT, UP0 ;  /* 0x000000ff2700728c */ /* 0x000fec000bf05300 */
[----:B------:R-:W-:Y:S05]  /*5840*/  PLOP3.LUT P3, PT, PT, PT, UP0, 0x80, 0x8 ;  /* 0x000000000008781c */ /* 0x000fea0003f6f008 */
[----:B------:R-:W1:Y:S01]  /*5850*/  @UP0 LDCU.64 UR6, c[0x0][0x888] ;  /* 0x00011100ff0607ac */ /* 0x000e620008000a00 */
[----:B------:R-:W-:Y:S07]  /*5860*/  @UP0 UIMAD UR4, UR36, UR44, URZ ;  /* 0x0000002c240402a4 */ /* 0x000fee000f8e02ff */
[----:B------:R-:W-:Y:S01]  /*5870*/  @!P3 PRMT R64, R0, 0x7610, R64 ;  /* 0x000076100040b816 */ /* 0x000fe20000000040 */
[----:B-1----:R-:W-:Y:S03]  /*5880*/  @UP0 UIMAD.WIDE UR6, UR4, 0x4, UR6 ;  /* 0x00000004040608a5 */ /* 0x002fe6000f8e0206 */
[----:B------:R-:W1:Y:S03]  /*5890*/  @!UP0 LDCU UR4, c[0x0][0x880] ;  /* 0x00011000ff0487ac */ /* 0x000e660008000800 */
[----:B------:R-:W-:Y:S01]  /*58a0*/  IMAD.U32 R2, RZ, RZ, UR6 ;  /* 0x00000006ff027e24 */ /* 0x000fe2000f8e00ff */
[----:B------:R-:W-:Y:S05]  /*58b0*/  MOV R3, UR7 ;  /* 0x0000000700037c02 */ /* 0x000fea0008000f00 */
[----:B-----5:R2:W5:Y:S02]  /*58c0*/  @P3 LDG.E R35, desc[UR46][R2.64] ;  /* 0x0000002e02233981 */ /* 0x020564000c1e1900 */
[----:B-12---:R-:W-:Y:S02]  /*58d0*/  @!P3 IMAD.U32 R35, RZ, RZ, UR4 ;  /* 0x00000004ff23be24 */ /* 0x006fe4000f8e00ff */
.L_x_86:
[----:B------:R-:W-:Y:S05]  /*58e0*/  @!P4 BRA `(.L_x_87) ;  /* 0x000000000020c947 */ /* 0x000fea0003800000 */
[----:B------:R-:W-:Y:S04]  /*58f0*/  ISETP.NE.U32.AND P3, PT, R56, RZ, PT ;  /* 0x000000ff3800720c */ /* 0x000fe80003f65070 */
[----:B------:R-:W-:Y:S11]  /*5900*/  ISETP.NE.AND.EX P3, PT, R57, RZ, PT, P3 ;  /* 0x000000ff3900720c */ /* 0x000ff60003f65330 */
[----:B------:R-:W-:Y:S02]  /*5910*/  @!UPT UIADD3 URZ, UPT, UPT, URZ, URZ, URZ ;  /* 0x000000fffffff290 */ /* 0x000fe4000fffe0ff */
[----:B------:R-:W1:Y:S01]  /*5920*/  @P3 LDC.64 R2, c[0x0][0x8a8] ;  /* 0x00022a00ff023b82 */ /* 0x000e620000000a00 */
[----:B------:R-:W-:Y:S04]  /*5930*/  @P3 IMAD R0, R58, UR36, RZ ;  /* 0x000000243a003c24 */ /* 0x000fe8000f8e02ff */
[----:B-1----:R-:W-:Y:S05]  /*5940*/  @P3 IMAD.WIDE R2, R0, 0x4, R2 ;  /* 0x0000000400023825 */ /* 0x002fea00078e0202 */
[----:B-----5:R1:W5:Y:S02]  /*5950*/  @P3 LDG.E R33, desc[UR46][R2.64] ;  /* 0x0000002e02213981 */ /* 0x020364000c1e1900 */
[----:B-1----:R-:W2:Y:S02]  /*5960*/  @!P3 LDC R33, c[0x0][0x8a0] ;  /* 0x00022800ff21bb82 */ /* 0x002ea40000000800 */
.L_x_87:
[----:B-----5:R-:W-:Y:S01]  /*5970*/  FSETP.NEU.AND P3, PT, R35, RZ, PT ;  /* 0x000000ff2300720b */ /* 0x020fe20003f6d000 */
[----:B------:R-:W-:Y:S01]  /*5980*/  IMAD.U32 R2, RZ, RZ, UR56 ;  /* 0x00000038ff027e24 */ /* 0x000fe2000f8e00ff */
[----:B------:R-:W-:Y:S01]  /*5990*/  SEL R5, RZ, 0xffffffff, P2 ;  /* 0xffffffffff057807 */ /* 0x000fe20001000000 */
[----:B------:R-:W-:Y:S01]  /*59a0*/  ULOP3.LUT UR4, UR51, 0x1, URZ, 0x3c, !UPT ;  /* 0x0000000133047892 */ /* 0x000fe2000f8e3cff */
[----:B------:R-:W-:Y:S01]  /*59b0*/  @P1 LOP3.LUT P2, RZ, R64, 0xff, RZ, 0xc0, !PT ;  /* 0x000000ff40ff1812 */ /* 0x000fe2000784c0ff */
[----:B------:R-:W-:Y:S01]  /*59c0*/  BSSY B1, `(.L_x_88) ;  /* 0x000004b000017945 */ /* 0x000fe20003800000 */
[----:B------:R-:W-:Y:S01]  /*59d0*/  @P1 SEL R0, RZ, 0xffffffff, P3 ;  /* 0xffffffffff001807 */ /* 0x000fe20001800000 */
[----:B------:R-:W-:Y:S01]  /*59e0*/  IMAD.MOV.U32 R85, RZ, RZ, 0x1 ;  /* 0x00000001ff557424 */ /* 0x000fe200078e00ff */
[----:B------:R-:W-:Y:S01]  /*59f0*/  LEA R2, R2, UR48, 0x3 ;  /* 0x0000003002027c11 */ /* 0x000fe2000f8e18ff */
[----:B------:R-:W-:Y:S01]  /*5a00*/  IMAD.U32 R83, RZ, RZ, UR4 ;  /* 0x00000004ff537e24 */ /* 0x000fe2000f8e00ff */
[----:B------:R-:W-:Y:S01]  /*5a10*/  @P0 SEL R0, R5, R0, !P2 ;  /* 0x0000000005000207 */ /* 0x000fe20005000000 */
[----:B------:R-:W-:Y:S01]  /*5a20*/  IMAD.U32 R84, RZ, RZ, UR56 ;  /* 0x00000038ff547e24 */ /* 0x000fe2000f8e00ff */
[C---:B------:R-:W-:Y:S02]  /*5a30*/  LEA R82, R31.reuse, UR48, 0x3 ;  /* 0x000000301f527c11 */ /* 0x040fe4000f8e18ff */
[----:B------:R-:W-:Y:S02]  /*5a40*/  CS2R R54, SRZ ;  /* 0x0000000000367805 */ /* 0x000fe4000001ff00 */
[----:B------:R-:W-:Y:S02]  /*5a50*/  @P1 LOP3.LUT R0, R0, 0x1, RZ, 0xc0, !PT ;  /* 0x0000000100001812 */ /* 0x000fe400078ec0ff */
[----:B------:R-:W-:Y:S02]  /*5a60*/  CS2R R52, SRZ ;  /* 0x0000000000347805 */ /* 0x000fe4000001ff00 */
[----:B------:R-:W-:Y:S02]  /*5a70*/  SHF.L.U32 R3, R72, 0x1f, RZ ;  /* 0x0000001f48037819 */ /* 0x000fe400000006ff */
[----:B------:R-:W-:Y:S02]  /*5a80*/  CS2R R50, SRZ ;  /* 0x0000000000327805 */ /* 0x000fe4000001ff00 */
[----:B------:R-:W-:Y:S02]  /*5a90*/  ISETP.NE.U32.OR P5, PT, R0, 0x1, !P1 ;  /* 0x000000010000780c */ /* 0x000fe40004fa5470 */
[----:B------:R-:W-:Y:S02]  /*5aa0*/  CS2R R48, SRZ ;  /* 0x0000000000307805 */ /* 0x000fe4000001ff00 */
[----:B------:R-:W-:Y:S02]  /*5ab0*/  PLOP3.LUT P2, PT, PT, PT, UP1, 0x80, 0x8 ;  /* 0x000000000008781c */ /* 0x000fe40003f4f018 */
[----:B------:R-:W-:Y:S02]  /*5ac0*/  CS2R R46, SRZ ;  /* 0x00000000002e7805 */ /* 0x000fe4000001ff00 */
[----:B------:R-:W-:Y:S02]  /*5ad0*/  LEA.HI R34, R31, R31, RZ, 0x1 ;  /* 0x0000001f1f227211 */ /* 0x000fe400078f08ff */
[----:B------:R-:W-:Y:S02]  /*5ae0*/  CS2R R44, SRZ ;  /* 0x00000000002c7805 */ /* 0x000fe4000001ff00 */
[----:B------:R-:W-:Y:S02]  /*5af0*/  LOP3.LUT P4, R77, R64, 0xff, RZ, 0xc0, !PT ;  /* 0x000000ff404d7812 */ /* 0x000fe4000788c0ff */
[----:B------:R-:W-:Y:S02]  /*5b00*/  CS2R R42, SRZ ;  /* 0x00000000002a7805 */ /* 0x000fe4000001ff00 */
[----:B------:R-:W-:Y:S02]  /*5b10*/  SEL R4, RZ, 0xffffffff, P3 ;  /* 0xffffffffff047807 */ /* 0x000fe40001800000 */
[----:B------:R-:W-:Y:S02]  /*5b20*/  CS2R R40, SRZ ;  /* 0x0000000000287805 */ /* 0x000fe4000001ff00 */
[----:B------:R-:W-:Y:S02]  /*5b30*/  P2R R79, PR, RZ, 0x20 ;  /* 0x00000020ff4f7803 */ /* 0x000fe40000000000 */
[----:B------:R-:W-:Y:S02]  /*5b40*/  @P5 SHF.L.U32 R0, R83, 0x1f, RZ ;  /* 0x0000001f53005819 */ /* 0x000fe400000006ff */
[----:B------:R-:W-:Y:S02]  /*5b50*/  @P2 SEL R4, R5, R4, !P4 ;  /* 0x0000000405042207 */ /* 0x000fe40006000000 */
[----:B------:R1:W3:Y:S02]  /*5b60*/  @P5 SYNCS.PHASECHK.TRANS64.TRYWAIT P1, [R2+URZ+0x60], R0 ;  /* 0x00006000020055a7 */ /* 0x0002e400080211ff */
[----:B------:R-:W-:Y:S04]  /*5b70*/  LOP3.LUT R4, R4, 0x1, RZ, 0xc0, !PT ;  /* 0x0000000104047812 */ /* 0x000fe800078ec0ff */
[----:B------:R-:W-:Y:S04]  /*5b80*/  ISETP.NE.U32.AND P2, PT, R4, 0x1, PT ;  /* 0x000000010400780c */ /* 0x000fe80003f45070 */
[----:B------:R-:W-:Y:S01]  /*5b90*/  P2R R86, PR, RZ, 0x4 ;  /* 0x00000004ff567803 */ /* 0x000fe20000000000 */
[----:B------:R4:W2:Y:S01]  /*5ba0*/  SYNCS.PHASECHK.TRANS64.TRYWAIT P0, [R82+URZ+0xc0], R3 ;  /* 0x0000c003520075a7 */ /* 0x0008a200080011ff */
[C---:B-1----:R-:W-:Y:S01]  /*5bb0*/  IMAD.SHL.U32 R0, R34.reuse, 0x20, RZ ;  /* 0x0000002022007824 */ /* 0x042fe200078e00ff */
[----:B------:R-:W-:Y:S04]  /*5bc0*/  LOP3.LUT R34, R34, 0xffe, RZ, 0xc0, !PT ;  /* 0x00000ffe22227812 */ /* 0x000fe800078ec0ff */
[----:B------:R-:W-:Y:S01]  /*5bd0*/  LOP3.LUT R0, R0, 0xffffffc0, RZ, 0xc0, !PT ;  /* 0xffffffc000007812 */ /* 0x000fe200078ec0ff */
[----:B------:R-:W-:Y:S04]  /*5be0*/  IMAD.IADD R34, R31, 0x1, -R34 ;  /* 0x000000011f227824 */ /* 0x000fe800078e0a22 */
[----:B------:R-:W-:Y:S04]  /*5bf0*/  IMAD.IADD R0, R32, 0x1, R0 ;  /* 0x0000000120007824 */ /* 0x000fe800078e0200 */
[----:B------:R-:W-:Y:S01]  /*5c00*/  IMAD R34, R34, 0x100000, R0 ;  /* 0x0010000022227824 */ /* 0x000fe200078e0200 */
[----:B---3--:R-:W-:Y:S01]  /*5c10*/  @P5 SEL R85, RZ, 0x1, !P1 ;  /* 0x00000001ff555807 */ /* 0x008fe20004800000 */
[----:B----4-:R-:W-:Y:S06]  /*5c20*/  @!P5 BRA `(.L_x_89) ;  /* 0x000000000090d947 */ /* 0x010fec0003800000 */
[----:B------:R-:W-:Y:S01]  /*5c30*/  HFMA2 R47, -RZ, RZ, 0, 0 ;  /* 0x00000000ff2f7431 */ /* 0x000fe200000001ff */
[----:B------:R-:W-:Y:S01]  /*5c40*/  ISETP.NE.AND P1, PT, R85, RZ, PT ;  /* 0x000000ff5500720c */ /* 0x000fe20003f25270 */
[----:B------:R-:W-:Y:S01]  /*5c50*/  IMAD.U32 R5, RZ, RZ, UR56 ;  /* 0x00000038ff057e24 */ /* 0x000fe2000f8e00ff */
[----:B------:R-:W-:Y:S11]  /*5c60*/  BSSY B0, `(.L_x_90) ;  /* 0x0000005000007945 */ /* 0x000ff60003800000 */
[----:B------:R-:W-:Y:S05]  /*5c70*/  @P1 BRA `(.L_x_91) ;  /* 0x00000000000c1947 */ /* 0x000fea0003800000 */
[----:B------:R-:W-:Y:S04]  /*5c80*/  SHF.L.U32 R0, R83, 0x1f, RZ ;  /* 0x0000001f53007819 */ /* 0x000fe800000006ff */
[----:B------:R-:W1:Y:S02]  /*5c90*/  SYNCS.PHASECHK.TRANS64.TRYWAIT P1, [R2+URZ+0x60], R0 ;  /* 0x00006000020075a7 */ /* 0x000e6400080211ff */
[----:B-1----:R-:W-:Y:S05]  /*5ca0*/  @!P1 BRA `(.L_x_92) ;  /* 0x0000001c00689947 */ /* 0x002fea0003800000 */
.L_x_91:
[----:B------:R-:W-:Y:S05]  /*5cb0*/  BSYNC B0 ;  /* 0x0000000000007941 */ /* 0x000fea0003800000 */
.L_x_90:
[----:B------:R-:W-:Y:S01]  /*5cc0*/  ISETP.NE.AND P1, PT, R86, RZ, PT ;  /* 0x000000ff5600720c */ /* 0x000fe20003f25270 */
[----:B------:R-:W-:Y:S01]  /*5cd0*/  IMAD.MOV.U32 R46, RZ, RZ, RZ ;  /* 0x000000ffff2e7224 */ /* 0x000fe200078e00ff */
[----:B------:R-:W-:Y:S02]  /*5ce0*/  CS2R R44, SRZ ;  /* 0x00000000002c7805 */ /* 0x000fe4000001ff00 */
[----:B------:R-:W-:Y:S02]  /*5cf0*/  CS2R R42, SRZ ;  /* 0x00000000002a7805 */ /* 0x000fe4000001ff00 */
[----:B------:R-:W-:Y:S02]  /*5d00*/  CS2R R40, SRZ ;  /* 0x0000000000287805 */ /* 0x000fe4000001ff00 */
[----:B------:R-:W-:Y:S02]  /*5d10*/  CS2R R50, SRZ ;  /* 0x0000000000327805 */ /* 0x000fe4000001ff00 */
[----:B------:R-:W-:Y:S02]  /*5d20*/  CS2R R48, SRZ ;  /* 0x0000000000307805 */ /* 0x000fe4000001ff00 */
[----:B------:R-:W-:Y:S02]  /*5d30*/  CS2R R54, SRZ ;  /* 0x0000000000367805 */ /* 0x000fe4000001ff00 */
[----:B------:R-:W-:Y:S01]  /*5d40*/  CS2R R52, SRZ ;  /* 0x0000000000347805 */ /* 0x000fe2000001ff00 */
[----:B------:R-:W-:Y:S01]  /*5d50*/  @P1 IMAD R5, R5, 0x800, R68 ;  /* 0x0000080005051824 */ /* 0x000fe200078e0244 */
[----:B------:R-:W-:Y:S05]  /*5d60*/  @P1 WARPSYNC.ALL ;  /* 0x0000000000001948 */ /* 0x000fea0003800000 */
[----:B------:R-:W-:Y:S01]  /*5d70*/  @P1 LEA R5, R5, UR48, 0x2 ;  /* 0x0000003005051c11 */ /* 0x000fe2000f8e10ff */
[----:B------:R-:W-:Y:S04]  /*5d80*/  UIADD3 UR5, UPT, UPT, UR56, 0x1, URZ ;  /* 0x0000000138057890 */ /* 0x000fe8000fffe0ff */
[----:B------:R3:W4:Y:S01]  /*5d90*/  @P1 LDSM.16.M88.4 R40, [R5+0x400] ;  /* 0x000400000528183b */ /* 0x0007220000000200 */
[----:B------:R-:W-:Y:S01]  /*5da0*/  @P1 VIADD R4, R5, 0x400 ;  /* 0x0000040005041836 */ /* 0x000fe20000000000 */
[----:B------:R-:W-:Y:S01]  /*5db0*/  UISETP.NE.AND UP0, UPT, UR5, 0x3, UPT ;  /* 0x000000030500788c */ /* 0x000fe2000bf05270 */
[C-C-:B-1----:R-:W-:Y:S02]  /*5dc0*/  @P1 IMAD R2, R74.reuse, 0x4, R5.reuse ;  /* 0x000000044a021824 */ /* 0x142fe400078e0205 */
[C---:B------:R-:W-:Y:S01]  /*5dd0*/  @P1 IMAD R4, R73.reuse, 0x4, R4 ;  /* 0x0000000449041824 */ /* 0x040fe200078e0204 */
[----:B------:R-:W-:Y:S01]  /*5de0*/  USEL UR4, URZ, 0x1, UP0 ;  /* 0x00000001ff047887 */ /* 0x000fe20008000000 */
[----:B------:R-:W-:Y:S01]  /*5df0*/  @P1 IMAD R0, R73, 0x4, R5 ;  /* 0x0000000449001824 */ /* 0x000fe200078e0205 */
[----:B------:R3:W1:Y:S01]  /*5e00*/  @P1 LDSM.16.M88.4 R44, [R2+0x400] ;  /* 0x00040000022c183b */ /* 0x0006620000000200 */
[----:B------:R-:W-:Y:S01]  /*5e10*/  @P1 IMAD R4, R74, 0x4, R4 ;  /* 0x000000044a041824 */ /* 0x000fe200078e0204 */
[----:B------:R-:W-:Y:S02]  /*5e20*/  USEL UR5, UR5, URZ, UP0 ;  /* 0x000000ff05057287 */ /* 0x000fe40008000000 */
[----:B------:R3:W1:Y:S01]  /*5e30*/  @P1 LDSM.16.M88.4 R48, [R0+0x400] ;  /* 0x000400000030183b */ /* 0x0006620000000200 */
[----:B------:R-:W-:Y:S03]  /*5e40*/  LOP3.LUT R83, R83, UR4, RZ, 0x3c, !PT ;  /* 0x0000000453537c12 */ /* 0x000fe6000f8e3cff */
[----:B------:R3:W1:Y:S01]  /*5e50*/  @P1 LDSM.16.M88.4 R52, [R4] ;  /* 0x000000000434183b */ /* 0x0006620000000200 */
[----:B------:R-:W-:Y:S03]  /*5e60*/  IMAD.U32 R84, RZ, RZ, UR5 ;  /* 0x00000005ff547e24 */ /* 0x000fe6000f8e00ff */
.L_x_89:
[----:B------:R-:W-:Y:S05]  /*5e70*/  BSYNC B1 ;  /* 0x0000000000017941 */ /* 0x000fea0003800000 */
.L_x_88:
[----:B---3--:R-:W-:Y:S04]  /*5e80*/  SHF.R.U32.HI R0, RZ, 0x15, R34 ;  /* 0x00000015ff007819 */ /* 0x008fe80000011622 */
[----:B------:R-:W-:Y:S01]  /*5e90*/  LOP3.LUT P1, RZ, R0, 0x3, R69, 0x48, !PT ;  /* 0x0000000300ff7812 */ /* 0x000fe20007824845 */
[----:B------:R-:W-:Y:S01]  /*5ea0*/  @!UPT UIADD3 URZ, UPT, UPT, URZ, URZ, URZ ;  /* 0x000000fffffff290 */ /* 0x000fe2000fffe0ff */
[----:B--2---:R-:W-:Y:S11]  /*5eb0*/  @P0 BRA `(.L_x_93) ;  /* 0x0000000000080947 */ /* 0x004ff60003800000 */
[----:B------:R-:W2:Y:S02]  /*5ec0*/  SYNCS.PHASECHK.TRANS64.TRYWAIT P0, [R82+URZ+0xc0], R3 ;  /* 0x0000c003520075a7 */ /* 0x000ea400080011ff */
[----:B--2---:R-:W-:Y:S05]  /*5ed0*/  @!P0 BRA `(.L_x_94) ;  /* 0x0000001800f08947 */ /* 0x004fea0003800000 */
.L_x_93:
[----:B------:R-:W-:Y:S05]  /*5ee0*/  @!P1 BRA `(.L_x_95) ;  /* 0x0000000000409947 */ /* 0x000fea0003800000 */
[----:B------:R-:W3:Y:S01]  /*5ef0*/  LDCU.64 UR8, c[0x4][0x70] ;  /* 0x01000e00ff0877ac */ /* 0x000ee20008000a00 */
[----:B--2---:R-:W-:Y:S01]  /*5f00*/  MOV R3, 0x0 ;  /* 0x0000000000037802 */ /* 0x004fe20000000f00 */
[----:B------:R-:W-:Y:S02]  /*5f10*/  HFMA2 R12, -RZ, RZ, 0, 5.9604644775390625e-08 ;  /* 0x00000001ff0c7431 */ /* 0x000fe400000001ff */
[----:B------:R-:W-:Y:S02]  /*5f20*/  IMAD.MOV.U32 R8, RZ, RZ, 0x192 ;  /* 0x00000192ff087424 */ /* 0x000fe400078e00ff */
[----:B------:R-:W-:Y:S01]  /*5f30*/  IMAD.MOV.U32 R13, RZ, RZ, RZ ;  /* 0x000000ffff0d7224 */ /* 0x000fe200078e00ff */
[----:B------:R-:W2:Y:S01]  /*5f40*/  LDCU.64 UR6, c[0x4][0x78] ;  /* 0x01000f00ff0677ac */ /* 0x000ea20008000a00 */
[----:B------:R-:W1:Y:S01]  /*5f50*/  LDC.64 R2, c[0x4][R3] ;  /* 0x0100000003027b82 */ /* 0x000e620000000a00 */
[----:B------:R-:W5:Y:S01]  /*5f60*/  LDCU.64 UR4, c[0x4][0x10] ;  /* 0x01000200ff0477ac */ /* 0x000f620008000a00 */
[----:B---3--:R-:W-:Y:S01]  /*5f70*/  MOV R5, UR9 ;  /* 0x0000000900057c02 */ /* 0x008fe20008000f00 */
[----:B------:R-:W-:Y:S01]  /*5f80*/  IMAD.U32 R4, RZ, RZ, UR8 ;  /* 0x00000008ff047e24 */ /* 0x000fe2000f8e00ff */
[----:B--2---:R-:W-:Y:S01]  /*5f90*/  MOV R7, UR7 ;  /* 0x0000000700077c02 */ /* 0x004fe20008000f00 */
[----:B------:R-:W-:Y:S01]  /*5fa0*/  IMAD.U32 R6, RZ, RZ, UR6 ;  /* 0x00000006ff067e24 */ /* 0x000fe2000f8e00ff */
[----:B-----5:R-:W-:Y:S01]  /*5fb0*/  MOV R11, UR5 ;  /* 0x00000005000b7c02 */ /* 0x020fe20008000f00 */
[----:B------:R-:W-:Y:S02]  /*5fc0*/  IMAD.U32 R10, RZ, RZ, UR4 ;  /* 0x00000004ff0a7e24 */ /* 0x000fe4000f8e00ff */
[----:B------:R-:W-:Y:S07]  /*5fd0*/  LEPC R20, `(.L_x_95) ;  /* 0x000000001014794e */ /* 0x000fee0000000000 */
[----:B-1--4-:R-:W-:Y:S05]  /*5fe0*/  CALL.ABS.NOINC R2 ;  /* 0x0000000002007343 */ /* 0x012fea0003c00000 */
.L_x_95:
[----:B------:R-:W-:Y:S05]  /*5ff0*/  WARPSYNC.ALL ;  /* 0x0000000000007948 */ /* 0x000fea0003800000 */
[----:B------:R-:W-:Y:S01]  /*6000*/  R2UR UR4, R34 ;  /* 0x00000000220472ca */ /* 0x000fe200000e0000 */
[----:B------:R-:W-:Y:S01]  /*6010*/  BSSY.RECONVERGENT B0, `(.L_x_96) ;  /* 0x000003e000007945 */ /* 0x000fe20003800200 */
[----:B------:R-:W-:Y:S02]  /*6020*/  MOV R20, UR56 ;  /* 0x0000003800147c02 */ /* 0x000fe40008000f00 */
[----:B------:R-:W-:Y:S02]  /*6030*/  SHF.L.U32 R80, R74, 0x2, RZ ;  /* 0x000000024a507819 */ /* 0x000fe400000006ff */
[----:B------:R-:W-:Y:S02]  /*6040*/  LEA R20, R20, R68, 0xb ;  /* 0x0000004414147211 */ /* 0x000fe400078e58ff */
[----:B------:R-:W-:Y:S02]  /*6050*/  SHF.L.U32 R81, R73, 0x2, RZ ;  /* 0x0000000249517819 */ /* 0x000fe400000006ff */
[----:B------:R-:W-:Y:S02]  /*6060*/  LEA R20, R20, UR48, 0x2 ;  /* 0x0000003014147c11 */ /* 0x000fe4000f8e10ff */
[----:B------:R-:W-:Y:S01]  /*6070*/  ISETP.NE.AND P0, PT, R75, RZ, PT ;  /* 0x000000ff4b00720c */ /* 0x000fe20003f05270 */
[----:B------:R-:W3:Y:S02]  /*6080*/  LDTM.16dp128bit.x8 R4, tmem[UR4] ;  /* 0x00000004000479ee */ /* 0x000ee40008180000 */
[C---:B---3--:R-:W-:Y:S01]  /*6090*/  FMUL R0, R33.reuse, R4 ;  /* 0x0000000421007220 */ /* 0x048fe20000400000 */
[C---:B------:R-:W-:Y:S01]  /*60a0*/  FMUL R2, R33.reuse, R5 ;  /* 0x0000000521027220 */ /* 0x040fe20000400000 */
[C---:B--2---:R-:W-:Y:S01]  /*60b0*/  FMUL R3, R33.reuse, R6 ;  /* 0x0000000621037220 */ /* 0x044fe20000400000 */
[----:B------:R-:W-:Y:S01]  /*60c0*/  FMUL R7, R33, R7 ;  /* 0x0000000721077220 */ /* 0x000fe20000400000 */
[----:B----4-:R-:W-:Y:S01]  /*60d0*/  FFMA R36, R35, R40, R0 ;  /* 0x0000002823247223 */ /* 0x010fe20000000000 */
[----:B------:R-:W-:Y:S01]  /*60e0*/  FMUL R4, R33, R8 ;  /* 0x0000000821047220 */ /* 0x000fe20000400000 */
[----:B------:R-:W-:Y:S01]  /*60f0*/  FFMA R37, R35, R41, R2 ;  /* 0x0000002923257223 */ /* 0x000fe20000000002 */
[----:B------:R-:W-:Y:S01]  /*6100*/  FMUL R5, R33, R9 ;  /* 0x0000000921057220 */ /* 0x000fe20000400000 */
[----:B------:R-:W-:Y:S01]  /*6110*/  FFMA R38, R35, R42, R3 ;  /* 0x0000002a23267223 */ /* 0x000fe20000000003 */
[----:B------:R-:W-:Y:S01]  /*6120*/  FMUL R6, R33, R10 ;  /* 0x0000000a21067220 */ /* 0x000fe20000400000 */
[----:B------:R-:W-:Y:S01]  /*6130*/  FFMA R39, R35, R43, R7 ;  /* 0x0000002b23277223 */ /* 0x000fe20000000007 */
[----:B------:R-:W-:Y:S01]  /*6140*/  FMUL R11, R33, R11 ;  /* 0x0000000b210b7220 */ /* 0x000fe20000400000 */
[----:B-1----:R-:W-:Y:S01]  /*6150*/  FFMA R4, R35, R44, R4 ;  /* 0x0000002c23047223 */ /* 0x002fe20000000004 */
[----:B------:R-:W-:Y:S01]  /*6160*/  FMUL R8, R33, R12 ;  /* 0x0000000c21087220 */ /* 0x000fe20000400000 */
[----:B------:R-:W-:Y:S01]  /*6170*/  FFMA R5, R35, R45, R5 ;  /* 0x0000002d23057223 */ /* 0x000fe20000000005 */
[----:B------:R1:W-:Y:S01]  /*6180*/  STSM.16.M88.4 [R20+0x400], R36 ;  /* 0x0004002414007844 */ /* 0x0003e20000000200 */
[----:B------:R-:W-:Y:S01]  /*6190*/  FMUL R9, R33, R13 ;  /* 0x0000000d21097220 */ /* 0x000fe20000400000 */
[----:B------:R-:W-:Y:S01]  /*61a0*/  FFMA R6, R35, R46, R6 ;  /* 0x0000002e23067223 */ /* 0x000fe20000000006 */
[C---:B------:R-:W-:Y:S01]  /*61b0*/  FMUL R10, R33.reuse, R14 ;  /* 0x0000000e210a7220 */ /* 0x040fe20000400000 */
[----:B------:R-:W-:Y:S01]  /*61c0*/  FMUL R13, R33, R17 ;  /* 0x00000011210d7220 */ /* 0x000fe20000400000 */
[C---:B------:R-:W-:Y:S01]  /*61d0*/  IADD3 R17, PT, PT, R80.reuse, 0x400, R20 ;  /* 0x0000040050117810 */ /* 0x040fe20007ffe014 */
[----:B------:R-:W-:Y:S01]  /*61e0*/  FFMA R7, R35, R47, R11 ;  /* 0x0000002f23077223 */ /* 0x000fe2000000000b */
[----:B------:R-:W-:Y:S01]  /*61f0*/  FMUL R15, R33, R15 ;  /* 0x0000000f210f7220 */ /* 0x000fe20000400000 */
[----:B------:R-:W-:Y:S01]  /*6200*/  FFMA R8, R35, R48, R8 ;  /* 0x0000003023087223 */ /* 0x000fe20000000008 */
[----:B------:R-:W-:Y:S01]  /*6210*/  FMUL R12, R33, R16 ;  /* 0x00000010210c7220 */ /* 0x000fe20000400000 */
[C---:B------:R-:W-:Y:S01]  /*6220*/  FFMA R9, R35.reuse, R49, R9 ;  /* 0x0000003123097223 */ /* 0x040fe20000000009 */
[----:B------:R1:W-:Y:S01]  /*6230*/  STSM.16.M88.4 [R17], R4 ;  /* 0x0000000411007844 */ /* 0x0003e20000000200 */
[----:B------:R-:W-:Y:S01]  /*6240*/  FFMA R10, R35, R50, R10 ;  /* 0x00000032230a7223 */ /* 0x000fe2000000000a */
[----:B------:R-:W-:Y:S01]  /*6250*/  FMUL R14, R33, R18 ;  /* 0x00000012210e7220 */ /* 0x000fe20000400000 */
[----:B------:R-:W-:Y:S01]  /*6260*/  IADD3 R16, PT, PT, R81, 0x400, R20 ;  /* 0x0000040051107810 */ /* 0x000fe20007ffe014 */
[----:B------:R-:W-:Y:S01]  /*6270*/  FFMA R11, R35, R51, R15 ;  /* 0x00000033230b7223 */ /* 0x000fe2000000000f */
[----:B------:R-:W-:Y:S01]  /*6280*/  FMUL R19, R33, R19 ;  /* 0x0000001321137220 */ /* 0x000fe20000400000 */
[C---:B------:R-:W-:Y:S01]  /*6290*/  FFMA R12, R35.reuse, R52, R12 ;  /* 0x00000034230c7223 */ /* 0x040fe2000000000c */
[C---:B------:R-:W-:Y:S01]  /*62a0*/  FFMA R13, R35.reuse, R53, R13 ;  /* 0x00000035230d7223 */ /* 0x040fe2000000000d */
[C---:B------:R-:W-:Y:S01]  /*62b0*/  FFMA R14, R35.reuse, R54, R14 ;  /* 0x00000036230e7223 */ /* 0x040fe2000000000e */
[----:B------:R1:W-:Y:S01]  /*62c0*/  STSM.16.M88.4 [R16], R8 ;  /* 0x0000000810007844 */ /* 0x0003e20000000200 */
[----:B------:R-:W-:Y:S01]  /*62d0*/  IADD3 R0, PT, PT, R80, R16, RZ ;  /* 0x0000001050007210 */ /* 0x000fe20007ffe0ff */
[----:B------:R-:W-:Y:S05]  /*62e0*/  FFMA R15, R35, R55, R19 ;  /* 0x00000037230f7223 */ /* 0x000fea0000000013 */
[----:B------:R1:W-:Y:S01]  /*62f0*/  STSM.16.M88.4 [R0], R12 ;  /* 0x0000000c00007844 */ /* 0x0003e20000000200 */
[----:B------:R-:W-:Y:S01]  /*6300*/  @!PT LDS RZ, [RZ] ;  /* 0x00000000fffff984 */ /* 0x000fe20000000800 */
[----:B------:R-:W-:Y:S01]  /*6310*/  @!PT LDS RZ, [RZ] ;  /* 0x00000000fffff984 */ /* 0x000fe20000000800 */
[----:B------:R-:W-:Y:S01]  /*6320*/  @!PT LDS RZ, [RZ] ;  /* 0x00000000fffff984 */ /* 0x000fe20000000800 */
[----:B------:R-:W-:Y:S01]  /*6330*/  @!PT LDS RZ, [RZ] ;  /* 0x00000000fffff984 */ /* 0x000fe20000000800 */
[----:B------:R2:W-:Y:S06]  /*6340*/  MEMBAR.ALL.CTA ;  /* 0x0000000000007992 */ /* 0x0005ec0000008000 */
[----:B--2---:R-:W2:Y:S02]  /*6350*/  FENCE.VIEW.ASYNC.S ;  /* 0x00000000000073c6 */ /* 0x004ea40000000000 */
[----:B--2---:R-:W-:Y:S06]  /*6360*/  BAR.SYNC.DEFER_BLOCKING 0x1, 0x80 ;  /* 0x0042000000007b1d */ /* 0x004fec0000010000 */
[----:B------:R-:W-:Y:S05]  /*6370*/  @P0 BRA `(.L_x_97) ;  /* 0x00000000001c0947 */ /* 0x000fea0003800000 */
[----:B------:R-:W-:Y:S02]  /*6380*/  UIADD3 UR6, UP0, UPT, UR54, 0x680, URZ ;  /* 0x0000068036067890 */ /* 0x000fe4000ff1e0ff */
[----:B------:R-:W-:Y:S02]  /*6390*/  ULEA UR4, UR56, UR48, 0xd ;  /* 0x0000003038047291 */ /* 0x000fe4000f8e68ff */
[----:B------:R-:W-:Y:S02]  /*63a0*/  UIADD3.X UR7, UPT, UPT, URZ, UR55, URZ, UP0, !UPT ;  /* 0x00000037ff077290 */ /* 0x000fe400087fe4ff */
[----:B------:R-:W-:Y:S01]  /*63b0*/  UIADD3 UR40, UPT, UPT, UR4, 0x400, URZ ;  /* 0x0000040004287890 */ /* 0x000fe2000fffe0ff */
[----:B------:R-:W-:Y:S08]  /*63c0*/  UMOV UR43, UR36 ;  /* 0x00000024002b7c82 */ /* 0x000ff00008000000 */
[----:B------:R2:W-:Y:S02]  /*63d0*/  UTMASTG.3D [UR40], [UR6] ;  /* 0x00000028060073b5 */ /* 0x0005e40008010000 */
[----:B--2---:R0:W-:Y:S02]  /*63e0*/  UTMACMDFLUSH ;  /* 0x00000000000079b7 */ /* 0x0041e40000000000 */
.L_x_97:
[----:B------:R-:W-:Y:S05]  /*63f0*/  BSYNC.RECONVERGENT B0 ;  /* 0x0000000000007941 */ /* 0x000fea0003800200 */
.L_x_96:
[----:B------:R-:W-:Y:S01]  /*6400*/  UIADD3 UR40, UPT, UPT, UR56, 0x1, URZ ;  /* 0x0000000138287890 */ /* 0x000fe2000fffe0ff */
[----:B------:R-:W-:Y:S03]  /*6410*/  BSSY.RECONVERGENT B0, `(.L_x_98) ;  /* 0x0000005000007945 */ /* 0x000fe60003800200 */
[----:B------:R-:W-:Y:S04]  /*6420*/  UISETP.NE.AND UP0, UPT, UR40, 0x3, UPT ;  /* 0x000000032800788c */ /* 0x000fe8000bf05270 */
[----:B------:R-:W-:Y:S01]  /*6430*/  USEL UR43, UR40, URZ, UP0 ;  /* 0x000000ff282b7287 */ /* 0x000fe20008000000 */
[----:B------:R-:W-:Y:S11]  /*6440*/  @P0 BRA `(.L_x_99) ;  /* 0x0000000000040947 */ /* 0x000ff60003800000 */
[----:B------:R-:W-:Y:S04]  /*6450*/  DEPBAR.LE SB0, 0x1 ;  /* 0x000080400000791a */ /* 0x000fe80000000000 */
.L_x_99:
[----:B------:R-:W-:Y:S05]  /*6460*/  BSYNC.RECONVERGENT B0 ;  /* 0x0000000000007941 */ /* 0x000fea0003800200 */
.L_x_98:
[----:B------:R-:W-:Y:S01]  /*6470*/  BAR.SYNC.DEFER_BLOCKING 0x1, 0x80 ;  /* 0x0042000000007b1d */ /* 0x000fe20000010000 */
[----:B------:R-:W-:Y:S01]  /*6480*/  ISETP.NE.AND P1, PT, R79, RZ, PT ;  /* 0x000000ff4f00720c */ /* 0x000fe20003f25270 */
[----:B------:R-:W-:Y:S01]  /*6490*/  UISETP.NE.AND UP0, UPT, UR50, URZ, UPT ;  /* 0x000000ff3200728c */ /* 0x000fe2000bf05270 */
[----:B------:R-:W-:Y:S11]  /*64a0*/  LEA R2, R84, UR48, 0x3 ;  /* 0x0000003054027c11 */ /* 0x000ff6000f8e18ff */
[----:B------:R-:W-:Y:S01]  /*64b0*/  @P1 SHF.L.U32 R3, R83, 0x1f, RZ ;  /* 0x0000001f53031819 */ /* 0x000fe200000006ff */
[----:B------:R-:W-:Y:S06]  /*64c0*/  BRA.U !UP0, `(.L_x_100) ;  /* 0x0000000108247547 */ /* 0x000fec000b800000 */
[----:B-1----:R-:W-:Y:S01]  /*64d0*/  IMAD.U32 R4, RZ, RZ, UR49 ;  /* 0x00000031ff047e24 */ /* 0x002fe2000f8e00ff */
[----:B------:R-:W-:Y:S01]  /*64e0*/  MOV R0, UR37 ;  /* 0x0000002500007c02 */ /* 0x000fe20008000f00 */
[----:B------:R-:W-:Y:S03]  /*64f0*/  UIADD3 UR49, UPT, UPT, UR49, 0x1, URZ ;  /* 0x0000000131317890 */ /* 0x000fe6000fffe0ff */
[----:B------:R-:W-:Y:S01]  /*6500*/  @P1 LEA R4, R4, UR48, 0x3 ;  /* 0x0000003004041c11 */ /* 0x000fe2000f8e18ff */
[----:B------:R-:W-:Y:S04]  /*6510*/  UISETP.NE.AND UP0, UPT, UR49, 0x3, UPT ;  /* 0x000000033100788c */ /* 0x000fe8000bf05270 */
[----:B------:R-:W-:Y:S01]  /*6520*/  @P1 VIADD R4, R4, 0x78 ;  /* 0x0000007804041836 */ /* 0x000fe20000000000 */
[----:B------:R-:W-:Y:S04]  /*6530*/  USEL UR49, UR49, URZ, UP0 ;  /* 0x000000ff31317287 */ /* 0x000fe80008000000 */
[----:B------:R-:W-:Y:S04]  /*6540*/  @P1 PRMT R0, R0, 0x654, R4 ;  /* 0x0000065400001816 */ /* 0x000fe80000000004 */
[----:B------:R2:W-:Y:S04]  /*6550*/  @P1 SYNCS.ARRIVE.TRANS64.RED.A1T0 RZ, [R0+URZ], RZ ;  /* 0x000000ff00ff19a7 */ /* 0x0005e800081004ff */
.L_x_100:
[----:B------:R-:W3:Y:S01]  /*6560*/  @P1 SYNCS.PHASECHK.TRANS64.TRYWAIT P0, [R2+URZ+0x60], R3 ;  /* 0x00006003020015a7 */ /* 0x000ee200080011ff */
[----:B------:R-:W-:Y:S01]  /*6570*/  BSSY B1, `(.L_x_101) ;  /* 0x0000017000017945 */ /* 0x000fe20003800000 */
[----:B---3--:R-:W-:Y:S03]  /*6580*/  @P1 SEL R85, RZ, 0x1, !P0 ;  /* 0x00000001ff551807 */ /* 0x008fe60004000000 */
[----:B------:R-:W-:Y:S05]  /*6590*/  @!P1 BRA `(.L_x_102) ;  /* 0x0000000000509947 */ /* 0x000fea0003800000 */
[----:B------:R-:W-:Y:S01]  /*65a0*/  ISETP.NE.AND P1, PT, R86, RZ, PT ;  /* 0x000000ff5600720c */ /* 0x000fe20003f25270 */
[----:B------:R-:W-:Y:S01]  /*65b0*/  BSSY B0, `(.L_x_103) ;  /* 0x000000a000007945 */ /* 0x000fe20003800000 */
[----:B------:R-:W-:Y:S11]  /*65c0*/  ISETP.NE.AND P0, PT, R85, RZ, PT ;  /* 0x000000ff5500720c */ /* 0x000ff60003f05270 */
[----:B-1----:R-:W-:Y:S05]  /*65d0*/  @P1 IMAD R4, R84, 0x800, R68 ;  /* 0x0000080054041824 */ /* 0x002fea00078e0244 */
[----:B------:R-:W-:Y:S05]  /*65e0*/  @P1 LEA R4, R4, UR48, 0x2 ;  /* 0x0000003004041c11 */ /* 0x000fea000f8e10ff */
[--C-:B--2---:R-:W-:Y:S02]  /*65f0*/  @P1 IMAD.IADD R0, R81, 0x1, R4.reuse ;  /* 0x0000000151001824 */ /* 0x104fe400078e0204 */
[----:B------:R-:W-:Y:S01]  /*6600*/  @P1 IMAD.IADD R3, R80, 0x1, R4 ;  /* 0x0000000150031824 */ /* 0x000fe200078e0204 */
[----:B------:R-:W-:Y:S06]  /*6610*/  @P0 BRA `(.L_x_104) ;  /* 0x00000000000c0947 */ /* 0x000fec0003800000 */
[----:B------:R-:W-:Y:S04]  /*6620*/  SHF.L.U32 R83, R83, 0x1f, RZ ;  /* 0x0000001f53537819 */ /* 0x000fe800000006ff */
[----:B------:R-:W1:Y:S02]  /*6630*/  SYNCS.PHASECHK.TRANS64.TRYWAIT P0, [R2+URZ+0x60], R83 ;  /* 0x00006053020075a7 */ /* 0x000e6400080011ff */
[----:B-1----:R-:W-:Y:S05]  /*6640*/  @!P0 BRA `(.L_x_105) ;  /* 0x0000001400288947 */ /* 0x002fea0003800000 */
.L_x_104:
[----:B------:R-:W-:Y:S05]  /*6650*/  BSYNC B0 ;  /* 0x0000000000007941 */ /* 0x000fea0003800000 */
.L_x_103:
[----:B------:R-:W-:Y:S11]  /*6660*/  ISETP.NE.AND P0, PT, R86, RZ, PT ;  /* 0x000000ff5600720c */ /* 0x000ff60003f05270 */
[----:B------:R-:W-:Y:S02]  /*6670*/  @!UPT UIADD3 URZ, UPT, UPT, URZ, URZ, URZ ;  /* 0x000000fffffff290 */ /* 0x000fe4000fffe0ff */
[----:B-1----:R-:W-:Y:S01]  /*6680*/  @P0 IADD3 R2, PT, PT, R80, R0, RZ ;  /* 0x0000000050020210 */ /* 0x002fe20007ffe0ff */
[----:B------:R-:W-:Y:S05]  /*6690*/  @P0 WARPSYNC.ALL ;  /* 0x0000000000000948 */ /* 0x000fea0003800000 */
[----:B------:R3:W4:Y:S04]  /*66a0*/  @P0 LDSM.16.M88.4 R40, [R4+0x400] ;  /* 0x000400000428083b */ /* 0x0007280000000200 */
[----:B------:R3:W1:Y:S04]  /*66b0*/  @P0 LDSM.16.M88.4 R44, [R3+0x400] ;  /* 0x00040000032c083b */ /* 0x0006680000000200 */
[----:B------:R3:W2:Y:S04]  /*66c0*/  @P0 LDSM.16.M88.4 R48, [R0+0x400] ;  /* 0x000400000030083b */ /* 0x0006a80000000200 */
[----:B------:R3:W1:Y:S02]  /*66d0*/  @P0 LDSM.16.M88.4 R52, [R2+0x400] ;  /* 0x000400000234083b */ /* 0x0006640000000200 */
.L_x_102:
[----:B------:R-:W-:Y:S05]  /*66e0*/  BSYNC B1 ;  /* 0x0000000000017941 */ /* 0x000fea0003800000 */
.L_x_101:
[----:B-123--:R-:W-:Y:S05]  /*66f0*/  VIADD R0, R34, 0x20 ;  /* 0x0000002022007836 */ /* 0x00efea0000000000 */
[----:B------:R-:W-:Y:S04]  /*6700*/  SHF.R.U32.HI R0, RZ, 0x15, R0 ;  /* 0x00000015ff007819 */ /* 0x000fe80000011600 */
[----:B------:R-:W-:Y:S11]  /*6710*/  LOP3.LUT P0, RZ, R0, 0x3, R69, 0x48, !PT ;  /* 0x0000000300ff7812 */ /* 0x000ff60007804845 */
[----:B------:R-:W-:Y:S02]  /*6720*/  @!UPT UIADD3 URZ, UPT, UPT, URZ, URZ, URZ ;  /* 0x000000fffffff290 */ /* 0x000fe4000fffe0ff */
[----:B------:R-:W-:Y:S05]  /*6730*/  @!P0 BRA `(.L_x_106) ;  /* 0x0000000000408947 */ /* 0x000fea0003800000 */
[----:B------:R-:W1:Y:S01]  /*6740*/  LDCU.64 UR8, c[0x4][0x70] ;  /* 0x01000e00ff0877ac */ /* 0x000e620008000a00 */
[----:B------:R-:W-:Y:S01]  /*6750*/  MOV R3, 0x0 ;  /* 0x0000000000037802 */ /* 0x000fe20000000f00 */
[----:B------:R-:W-:Y:S02]  /*6760*/  HFMA2 R12, -RZ, RZ, 0, 5.9604644775390625e-08 ;  /* 0x00000001ff0c7431 */ /* 0x000fe400000001ff */
[----:B------:R-:W-:Y:S02]  /*6770*/  IMAD.MOV.U32 R8, RZ, RZ, 0x192 ;  /* 0x00000192ff087424 */ /* 0x000fe400078e00ff */
[----:B------:R-:W-:Y:S01]  /*6780*/  IMAD.MOV.U32 R13, RZ, RZ, RZ ;  /* 0x000000ffff0d7224 */ /* 0x000fe200078e00ff */
[----:B------:R-:W2:Y:S01]  /*6790*/  LDCU.64 UR6, c[0x4][0x78] ;  /* 0x01000f00ff0677ac */ /* 0x000ea20008000a00 */
[----:B------:R-:W3:Y:S01]  /*67a0*/  LDC.64 R2, c[0x4][R3] ;  /* 0x0100000003027b82 */ /* 0x000ee20000000a00 */
[----:B------:R-:W5:Y:S01]  /*67b0*/  LDCU.64 UR4, c[0x4][0x10] ;  /* 0x01000200ff0477ac */ /* 0x000f620008000a00 */
[----:B-1----:R-:W-:Y:S01]  /*67c0*/  MOV R5, UR9 ;  /* 0x0000000900057c02 */ /* 0x002fe20008000f00 */
[----:B------:R-:W-:Y:S01]  /*67d0*/  IMAD.U32 R4, RZ, RZ, UR8 ;  /* 0x00000008ff047e24 */ /* 0x000fe2000f8e00ff */
[----:B--2---:R-:W-:Y:S01]  /*67e0*/  MOV R7, UR7 ;  /* 0x0000000700077c02 */ /* 0x004fe20008000f00 */
[----:B------:R-:W-:Y:S01]  /*67f0*/  IMAD.U32 R6, RZ, RZ, UR6 ;  /* 0x00000006ff067e24 */ /* 0x000fe2000f8e00ff */
[----:B-----5:R-:W-:Y:S01]  /*6800*/  MOV R11, UR5 ;  /* 0x00000005000b7c02 */ /* 0x020fe20008000f00 */
[----:B------:R-:W-:Y:S02]  /*6810*/  IMAD.U32 R10, RZ, RZ, UR4 ;  /* 0x00000004ff0a7e24 */ /* 0x000fe4000f8e00ff */
[----:B------:R-:W-:Y:S07]  /*6820*/  LEPC R20, `(.L_x_106) ;  /* 0x000000001014794e */ /* 0x000fee0000000000 */
[----:B---34-:R-:W-:Y:S05]  /*6830*/  CALL.ABS.NOINC R2 ;  /* 0x0000000002007343 */ /* 0x018fea0003c00000 */
.L_x_106:
[----:B------:R-:W-:Y:S01]  /*6840*/  ISETP.NE.AND P0, PT, R75, RZ, PT ;  /* 0x000000ff4b00720c */ /* 0x000fe20003f05270 */
[----:B------:R-:W-:Y:S05]  /*6850*/  WARPSYNC.ALL ;  /* 0x0000000000007948 */ /* 0x000fea0003800000 */
[----:B------:R-:W-:Y:S01]  /*6860*/  R2UR UR4, R34 ;  /* 0x00000000220472ca */ /* 0x000fe200000e0000 */
[----:B------:R-:W-:Y:S01]  /*6870*/  BSSY.RECONVERGENT B0, `(.L_x_107) ;  /* 0x0000042000007945 */ /* 0x000fe20003800200 */
[----:B------:R-:W-:Y:S11]  /*6880*/  R2UR UR5, R82 ;  /* 0x00000000520572ca */ /* 0x000ff600000e0000 */
[----:B------:R-:W1:Y:S01]  /*6890*/  LDTM.16dp128bit.x8 R4, tmem[UR4+0x20] ;  /* 0x00002004000479ee */ /* 0x000e620008180000 */
[----:B------:R-:W-:Y:S01]  /*68a0*/  NOP ;  /* 0x0000000000007918 */ /* 0x000fe20000000000 */
[----:B------:R-:W-:Y:S04]  /*68b0*/  UIADD3 UR5, UPT, UPT, UR5, 0xe0, URZ ;  /* 0x000000e005057890 */ /* 0x000fe8000fffe0ff */
[----:B------:R-:W-:Y:S09]  /*68c0*/  UPRMT UR5, UR37, 0x654, UR5 ;  /* 0x0000065425057896 */ /* 0x000ff20008000005 */
[----:B-1----:R-:W-:Y:S01]  /*68d0*/  SYNCS.ARRIVE.TRANS64.RED.A1T0 RZ, [UR5], RZ ;  /* 0x000000ffffff79a7 */ /* 0x002fe20008100405 */
[C---:B------:R-:W-:Y:S01]  /*68e0*/  FMUL R0, R33.reuse, R4 ;  /* 0x0000000421007220 */ /* 0x040fe20000400000 */
[C---:B------:R-:W-:Y:S01]  /*68f0*/  FMUL R2, R33.reuse, R5 ;  /* 0x0000000521027220 */ /* 0x040fe20000400000 */
[C---:B------:R-:W-:Y:S01]  /*6900*/  FMUL R3, R33.reuse, R6 ;  /* 0x0000000621037220 */ /* 0x040fe20000400000 */
[----:B------:R-:W-:Y:S01]  /*6910*/  FMUL R7, R33, R7 ;  /* 0x0000000721077220 */ /* 0x000fe20000400000 */
[----:B----4-:R-:W-:Y:S01]  /*6920*/  FFMA R36, R35, R40, R0 ;  /* 0x0000002823247223 */ /* 0x010fe20000000000 */
[----:B------:R-:W-:Y:S01]  /*6930*/  MOV R0, UR43 ;  /* 0x0000002b00007c02 */ /* 0x000fe20008000f00 */
[----:B------:R-:W-:Y:S01]  /*6940*/  FMUL R4, R33, R8 ;  /* 0x0000000821047220 */ /* 0x000fe20000400000 */
[----:B------:R-:W-:Y:S01]  /*6950*/  FFMA R37, R35, R41, R2 ;  /* 0x0000002923257223 */ /* 0x000fe20000000002 */
[----:B------:R-:W-:Y:S01]  /*6960*/  FMUL R5, R33, R9 ;  /* 0x0000000921057220 */ /* 0x000fe20000400000 */
[----:B------:R-:W-:Y:S01]  /*6970*/  LEA R0, R0, R68, 0xb ;  /* 0x0000004400007211 */ /* 0x000fe200078e58ff */
[----:B------:R-:W-:Y:S01]  /*6980*/  FFMA R38, R35, R42, R3 ;  /* 0x0000002a23267223 */ /* 0x000fe20000000003 */
[----:B------:R-:W-:Y:S01]  /*6990*/  FMUL R6, R33, R10 ;  /* 0x0000000a21067220 */ /* 0x000fe20000400000 */
[----:B------:R-:W-:Y:S01]  /*69a0*/  FFMA R39, R35, R43, R7 ;  /* 0x0000002b23277223 */ /* 0x000fe20000000007 */
[----:B------:R-:W-:Y:S01]  /*69b0*/  LEA R0, R0, UR48, 0x2 ;  /* 0x0000003000007c11 */ /* 0x000fe2000f8e10ff */
[----:B------:R-:W-:Y:S01]  /*69c0*/  FMUL R11, R33, R11 ;  /* 0x0000000b210b7220 */ /* 0x000fe20000400000 */
[----:B------:R-:W-:Y:S01]  /*69d0*/  FFMA R4, R35, R44, R4 ;  /* 0x0000002c23047223 */ /* 0x000fe20000000004 */
[----:B------:R-:W-:Y:S01]  /*69e0*/  FMUL R8, R33, R12 ;  /* 0x0000000c21087220 */ /* 0x000fe20000400000 */
[----:B------:R-:W-:Y:S01]  /*69f0*/  FFMA R5, R35, R45, R5 ;  /* 0x0000002d23057223 */ /* 0x000fe20000000005 */
[----:B------:R1:W-:Y:S01]  /*6a00*/  STSM.16.M88.4 [R0+0x400], R36 ;  /* 0x0004002400007844 */ /* 0x0003e20000000200 */
[----:B------:R-:W-:Y:S01]  /*6a10*/  FMUL R9, R33, R13 ;  /* 0x0000000d21097220 */ /* 0x000fe20000400000 */
[----:B------:R-:W-:Y:S01]  /*6a20*/  FFMA R6, R35, R46, R6 ;  /* 0x0000002e23067223 */ /* 0x000fe20000000006 */
[----:B------:R-:W-:Y:S01]  /*6a30*/  FMUL R10, R33, R14 ;  /* 0x0000000e210a7220 */ /* 0x000fe20000400000 */
[----:B------:R-:W-:Y:S01]  /*6a40*/  FFMA R7, R35, R47, R11 ;  /* 0x0000002f23077223 */ /* 0x000fe2000000000b */
[C---:B------:R-:W-:Y:S01]  /*6a50*/  IADD3 R2, PT, PT, R80.reuse, 0x400, R0 ;  /* 0x0000040050027810 */ /* 0x040fe20007ffe000 */
[----:B------:R-:W-:Y:S01]  /*6a60*/  FMUL R15, R33, R15 ;  /* 0x0000000f210f7220 */ /* 0x000fe20000400000 */
[----:B------:R-:W-:Y:S01]  /*6a70*/  FFMA R8, R35, R48, R8 ;  /* 0x0000003023087223 */ /* 0x000fe20000000008 */
[----:B------:R-:W-:Y:S01]  /*6a80*/  FMUL R12, R33, R16 ;  /* 0x00000010210c7220 */ /* 0x000fe20000400000 */
[----:B------:R-:W-:Y:S01]  /*6a90*/  FFMA R9, R35, R49, R9 ;  /* 0x0000003123097223 */ /* 0x000fe20000000009 */
[----:B------:R1:W-:Y:S01]  /*6aa0*/  STSM.16.M88.4 [R2], R4 ;  /* 0x0000000402007844 */ /* 0x0003e20000000200 */
[----:B------:R-:W-:Y:S01]  /*6ab0*/  FMUL R13, R33, R17 ;  /* 0x00000011210d7220 */ /* 0x000fe20000400000 */
[----:B------:R-:W-:Y:S01]  /*6ac0*/  FFMA R10, R35, R50, R10 ;  /* 0x00000032230a7223 */ /* 0x000fe2000000000a */
[----:B------:R-:W-:Y:S01]  /*6ad0*/  FMUL R14, R33, R18 ;  /* 0x00000012210e7220 */ /* 0x000fe20000400000 */
[----:B------:R-:W-:Y:S01]  /*6ae0*/  FFMA R11, R35, R51, R15 ;  /* 0x00000033230b7223 */ /* 0x000fe2000000000f */
[----:B------:R-:W-:Y:S01]  /*6af0*/  IADD3 R81, PT, PT, R81, 0x400, R0 ;  /* 0x0000040051517810 */ /* 0x000fe20007ffe000 */
[----:B------:R-:W-:Y:S01]  /*6b00*/  FMUL R19, R33, R19 ;  /* 0x0000001321137220 */ /* 0x000fe20000400000 */
[C---:B------:R-:W-:Y:S01]  /*6b10*/  FFMA R12, R35.reuse, R52, R12 ;  /* 0x00000034230c7223 */ /* 0x040fe2000000000c */
[C---:B------:R-:W-:Y:S01]  /*6b20*/  FFMA R13, R35.reuse, R53, R13 ;  /* 0x00000035230d7223 */ /* 0x040fe2000000000d */
[C---:B------:R-:W-:Y:S01]  /*6b30*/  FFMA R14, R35.reuse, R54, R14 ;  /* 0x00000036230e7223 */ /* 0x040fe2000000000e */
[----:B------:R1:W-:Y:S01]  /*6b40*/  STSM.16.M88.4 [R81], R8 ;  /* 0x0000000851007844 */ /* 0x0003e20000000200 */
[----:B------:R-:W-:Y:S01]  /*6b50*/  FFMA R15, R35, R55, R19 ;  /* 0x00000037230f7223 */ /* 0x000fe20000000013 */
[----:B------:R-:W-:Y:S05]  /*6b60*/  IADD3 R80, PT, PT, R80, R81, RZ ;  /* 0x0000005150507210 */ /* 0x000fea0007ffe0ff */
        /* <DEDUP_REMOVED lines=11> */
[----:B------:R-:W-:Y:S02]  /*6c20*/  UIADD3 UR5, UPT, UPT, UR41, 0x20, URZ ;  /* 0x0000002029057890 */ /* 0x000fe4000fffe0ff */
[----:B------:R-:W-:Y:S02]  /*6c30*/  UIADD3 UR4, UPT, UPT, UR10, 0x400, URZ ;  /* 0x000004000a047890 */ /* 0x000fe4000fffe0ff */
[----:B------:R-:W-:Y:S01]  /*6c40*/  UIADD3.X UR9, UPT, UPT, URZ, UR55, URZ, UP0, !UPT ;  /* 0x00000037ff097290 */ /* 0x000fe200087fe4ff */
[----:B------:R-:W-:Y:S01]  /*6c50*/  UMOV UR6, UR42 ;  /* 0x0000002a00067c82 */ /* 0x000fe20008000000 */
[----:B------:R-:W-:Y:S07]  /*6c60*/  UMOV UR7, UR36 ;  /* 0x0000002400077c82 */ /* 0x000fee0008000000 */
[----:B------:R2:W-:Y:S02]  /*6c70*/  UTMASTG.3D [UR4], [UR8] ;  /* 0x00000004080073b5 */ /* 0x0005e40008010000 */
[----:B--2---:R0:W-:Y:S02]  /*6c80*/  UTMACMDFLUSH ;  /* 0x00000000000079b7 */ /* 0x0041e40000000000 */
.L_x_108:
[----:B------:R-:W-:Y:S05]  /*6c90*/  BSYNC.RECONVERGENT B0 ;  /* 0x0000000000007941 */ /* 0x000fea0003800200 */
.L_x_107:
[----:B------:R-:W-:Y:S01]  /*6ca0*/  UIADD3 UR43, UPT, UPT, UR43, 0x1, URZ ;  /* 0x000000012b2b7890 */ /* 0x000fe2000fffe0ff */
[----:B------:R-:W-:Y:S03]  /*6cb0*/  BSSY.RECONVERGENT B0, `(.L_x_109) ;  /* 0x0000008000007945 */ /* 0x000fe60003800200 */
[----:B------:R-:W-:Y:S04]  /*6cc0*/  UISETP.NE.AND UP0, UPT, UR43, 0x3, UPT ;  /* 0x000000032b00788c */ /* 0x000fe8000bf05270 */
[----:B------:R-:W-:Y:S02]  /*6cd0*/  UISETP.EQ.XOR UP1, UPT, UR40, 0x3, !UP0 ;  /* 0x000000032800788c */ /* 0x000fe4000c722a70 */
[----:B------:R-:W-:Y:S02]  /*6ce0*/  USEL UR56, UR43, URZ, UP0 ;  /* 0x000000ff2b387287 */ /* 0x000fe40008000000 */
[----:B------:R-:W-:Y:S04]  /*6cf0*/  USEL UR4, URZ, 0x1, !UP1 ;  /* 0x00000001ff047887 */ /* 0x000fe8000c800000 */
[----:B------:R-:W-:Y:S01]  /*6d00*/  ULOP3.LUT UR51, UR51, UR4, URZ, 0x3c, !UPT ;  /* 0x0000000433337292 */ /* 0x000fe2000f8e3cff */
[----:B------:R-:W-:Y:S11]  /*6d10*/  @P0 BRA `(.L_x_110) ;  /* 0x0000000000040947 */ /* 0x000ff60003800000 */
[----:B------:R-:W-:Y:S04]  /*6d20*/  DEPBAR.LE SB0, 0x1 ;  /* 0x000080400000791a */ /* 0x000fe80000000000 */
.L_x_110:
[----:B------:R-:W-:Y:S05]  /*6d30*/  BSYNC.RECONVERGENT B0 ;  /* 0x0000000000007941 */ /* 0x000fea0003800200 */
.L_x_109:
[----:B------:R-:W-:Y:S01]  /*6d40*/  BAR.SYNC.DEFER_BLOCKING 0x1, 0x80 ;  /* 0x0042000000007b1d */ /* 0x000fe20000010000 */
[----:B------:R-:W-:Y:S01]  /*6d50*/  UISETP.NE.AND UP0, UPT, UR50, -0x2, UPT ;  /* 0xfffffffe3200788c */ /* 0x000fe2000bf05270 */
[----:B------:R-:W-:Y:S08]  /*6d60*/  IADD3 R31, PT, PT, R31, 0x1, RZ ;  /* 0x000000011f1f7810 */ /* 0x000ff00007ffe0ff */
[----:B------:R-:W-:Y:S05]  /*6d70*/  BRA.U !UP0, `(.L_x_111) ;  /* 0x0000000108287547 */ /* 0x000fea000b800000 */
[----:B------:R-:W-:Y:S01]  /*6d80*/  ISETP.NE.AND P0, PT, R79, RZ, PT ;  /* 0x000000ff4f00720c */ /* 0x000fe20003f05270 */
[----:B-1----:R-:W-:Y:S01]  /*6d90*/  IMAD.U32 R2, RZ, RZ, UR49 ;  /* 0x00000031ff027e24 */ /* 0x002fe2000f8e00ff */
[----:B------:R-:W-:Y:S01]  /*6da0*/  UIADD3 UR49, UPT, UPT, UR49, 0x1, URZ ;  /* 0x0000000131317890 */ /* 0x000fe2000fffe0ff */
[----:B------:R-:W-:Y:S03]  /*6db0*/  IMAD.U32 R0, RZ, RZ, UR37 ;  /* 0x00000025ff007e24 */ /* 0x000fe6000f8e00ff */
[----:B------:R-:W-:Y:S04]  /*6dc0*/  UISETP.NE.AND UP0, UPT, UR49, 0x3, UPT ;  /* 0x000000033100788c */ /* 0x000fe8000bf05270 */
[----:B------:R-:W-:Y:S03]  /*6dd0*/  USEL UR49, UR49, URZ, UP0 ;  /* 0x000000ff31317287 */ /* 0x000fe60008000000 */
[----:B------:R-:W-:Y:S05]  /*6de0*/  @P0 LEA R2, R2, UR48, 0x3 ;  /* 0x0000003002020c11 */ /* 0x000fea000f8e18ff */
[----:B------:R-:W-:Y:S05]  /*6df0*/  @P0 VIADD R2, R2, 0x78 ;  /* 0x0000007802020836 */ /* 0x000fea0000000000 */
[----:B------:R-:W-:Y:S04]  /*6e00*/  @P0 PRMT R0, R0, 0x654, R2 ;  /* 0x0000065400000816 */ /* 0x000fe80000000002 */
[----:B------:R2:W-:Y:S03]  /*6e10*/  @P0 SYNCS.ARRIVE.TRANS64.RED.A1T0 RZ, [R0+URZ], RZ ;  /* 0x000000ff00ff09a7 */ /* 0x0005e600081004ff */
.L_x_111:
[----:B------:R-:W-:Y:S01]  /*6e20*/  ISETP.NE.AND P2, PT, R76, RZ, PT ;  /* 0x000000ff4c00720c */ /* 0x000fe20003f45270 */
[----:B------:R-:W-:Y:S01]  /*6e30*/  UIADD3 UR50, UPT, UPT, UR50, 0x2, URZ ;  /* 0x0000000232327890 */ /* 0x000fe2000fffe0ff */
[----:B------:R-:W-:Y:S01]  /*6e40*/  ISETP.NE.AND P0, PT, R78, 0x2, PT ;  /* 0x000000024e00780c */ /* 0x000fe20003f05270 */
[----:B-1----:R-:W-:Y:S01]  /*6e50*/  IMAD.IADD R14, R29, 0x1, R62 ;  /* 0x000000011d0e7824 */ /* 0x002fe200078e023e */
[----:B------:R-:W-:Y:S01]  /*6e60*/  ISETP.NE.AND P1, PT, R31, 0x4, PT ;  /* 0x000000041f00780c */ /* 0x000fe20003f25270 */
[----:B------:R-:W-:Y:S01]  /*6e70*/  IMAD.IADD R15, R30, 0x1, R63 ;  /* 0x000000011e0f7824 */ /* 0x000fe200078e023f */
[----:B------:R-:W-:Y:S02]  /*6e80*/  SEL R2, RZ, 0x1, P0 ;  /* 0x00000001ff027807 */ /* 0x000fe40000000000 */
[----:B--2---:R-:W-:Y:S02]  /*6e90*/  SEL R0, RZ, 0x1, P1 ;  /* 0x00000001ff007807 */ /* 0x004fe40000800000 */
[----:B------:R-:W-:Y:S02]  /*6ea0*/  LOP3.LUT R71, R71, R2, RZ, 0x3c, !PT ;  /* 0x0000000247477212 */ /* 0x000fe400078e3cff */
[----:B------:R-:W-:Y:S02]  /*6eb0*/  LOP3.LUT R72, R72, R0, RZ, 0x3c, !PT ;  /* 0x0000000048487212 */ /* 0x000fe400078e3cff */
[----:B------:R-:W-:Y:S02]  /*6ec0*/  @P2 R2UR UR36, R70 ;  /* 0x00000000462422ca */ /* 0x000fe400000e0000 */
[----:B------:R-:W-:Y:S02]  /*6ed0*/  SEL R78, R78, RZ, P0 ;  /* 0x000000ff4e4e7207 */ /* 0x000fe40000000000 */
[----:B------:R-:W-:Y:S01]  /*6ee0*/  SEL R31, R31, RZ, P1 ;  /* 0x000000ff1f1f7207 */ /* 0x000fe20000800000 */
[----:B------:R-:W-:Y:S10]  /*6ef0*/  @P2 BRA `(.L_x_112) ;  /* 0xffffffe000342947 */ /* 0x000ff4000383ffff */
[----:B------:R-:W-:-:S09]  /*6f00*/  UISETP.NE.AND UP0, UPT, UR53, URZ, UPT ;  /* 0x000000ff3500728c */ /* 0x000fd2000bf05270 */
[----:B------:R-:W-:Y:S05]  /*6f10*/  BRA.U !UP0, `(.L_x_113) ;  /* 0x0000000108487547 */ /* 0x000fea000b800000 */
[----:B------:R-:W1:Y:S02]  /*6f20*/  LDCU.64 UR4, c[0x0][0x890] ;  /* 0x00011200ff0477ac */ /* 0x000e640008000a00 */
[----:B-1----:R-:W-:-:S04]  /*6f30*/  UISETP.NE.U32.AND UP0, UPT, UR4, URZ, UPT ;  /* 0x000000ff0400728c */ /* 0x002fc8000bf05070 */
[----:B------:R-:W-:-:S09]  /*6f40*/  UISETP.NE.AND.EX UP0, UPT, UR5, URZ, UPT, UP0 ;  /* 0x000000ff0500728c */ /* 0x000fd2000bf05300 */
[----:B------:R-:W-:Y:S05]  /*6f50*/  BRA.U UP0, `(.L_x_114) ;  /* 0x00000001000c7547 */ /* 0x000fea000b800000 */
[----:B------:R-:W-:-:S13]  /*6f60*/  FSETP.NEU.AND P0, PT, R35, RZ, PT ;  /* 0x000000ff2300720b */ /* 0x000fda0003f0d000 */
[----:B------:R-:W-:Y:S05]  /*6f70*/  @!P0 EXIT ;  /* 0x000000000000894d */ /* 0x000fea0003800000 */
[----:B------:R-:W-:Y:S05]  /*6f80*/  BRA `(.L_x_113) ;  /* 0x00000000002c7947 */ /* 0x000fea0003800000 */
.L_x_114:
[----:B------:R-:W-:Y:S01]  /*6f90*/  ISETP.NE.AND P0, PT, R77, RZ, PT ;  /* 0x000000ff4d00720c */ /* 0x000fe20003f05270 */
[----:B------:R-:W-:-:S12]  /*6fa0*/  BSSY.RECONVERGENT B0, `(.L_x_113) ;  /* 0x0000009000007945 */ /* 0x000fd80003800200 */
[----:B------:R-:W-:Y:S05]  /*6fb0*/  @P0 BRA `(.L_x_115) ;  /* 0x0000000000140947 */ /* 0x000fea0003800000 */
[----:B------:R-:W1:Y:S02]  /*6fc0*/  LDCU.64 UR4, c[0x0][0x888] ;  /* 0x00011100ff0477ac */ /* 0x000e640008000a00 */
[----:B-1----:R-:W-:-:S04]  /*6fd0*/  ISETP.NE.U32.AND P0, PT, RZ, UR4, PT ;  /* 0x00000004ff007c0c */ /* 0x002fc8000bf05070 */
[----:B------:R-:W-:-:S13]  /*6fe0*/  ISETP.NE.AND.EX P0, PT, RZ, UR5, PT, P0 ;  /* 0x00000005ff007c0c */ /* 0x000fda000bf05300 */
[----:B------:R-:W-:Y:S05]  /*6ff0*/  @!P0 EXIT ;  /* 0x000000000000894d */ /* 0x000fea0003800000 */
[----:B------:R-:W-:Y:S05]  /*7000*/  BRA `(.L_x_116) ;  /* 0x0000000000087947 */ /* 0x000fea0003800000 */
.L_x_115:
[----:B------:R-:W-:-:S13]  /*7010*/  FSETP.NEU.AND P0, PT, R35, RZ, PT ;  /* 0x000000ff2300720b */ /* 0x000fda0003f0d000 */
[----:B------:R-:W-:Y:S05]  /*7020*/  @!P0 EXIT ;  /* 0x000000000000894d */ /* 0x000fea0003800000 */
.L_x_116:
[----:B------:R-:W-:Y:S05]  /*7030*/  BSYNC.RECONVERGENT B0 ;  /* 0x0000000000007941 */ /* 0x000fea0003800200 */
.L_x_113:
[----:B------:R-:W-:Y:S01]  /*7040*/  ULEA UR4, UR49, UR48, 0x3 ;  /* 0x0000003031047291 */ /* 0x000fe2000f8e18ff */
[----:B------:R-:W-:-:S04]  /*7050*/  DEPBAR.LE SB0, 0x0 ;  /* 0x000080000000791a */ /* 0x000fc80000000000 */
[----:B------:R-:W-:-:S04]  /*7060*/  UIADD3 UR4, UPT, UPT, UR4, 0x78, URZ ;  /* 0x0000007804047890 */ /* 0x000fc8000fffe0ff */
[----:B------:R-:W-:-:S09]  /*7070*/  UPRMT UR4, UR37, 0x654, UR4 ;  /* 0x0000065425047896 */ /* 0x000fd20008000004 */
[----:B------:R-:W-:Y:S01]  /*7080*/  SYNCS.ARRIVE.TRANS64.RED.A1T0 RZ, [UR4], RZ ;  /* 0x000000ffffff79a7 */ /* 0x000fe20008100404 */
[----:B------:R-:W-:Y:S05]  /*7090*/  EXIT ;  /* 0x000000000000794d */ /* 0x000fea0003800000 */
.L_x_19:
[----:B--2---:R2:W1:Y:S02]  /*70a0*/  SYNCS.PHASECHK.TRANS64.TRYWAIT P0, [R2+URZ+0x110], R3 ;  /* 0x00011003020075a7 */ /* 0x00446400080011ff */
[----:B-1----:R-:W-:Y:S05]  /*70b0*/  @!P0 NANOSLEEP.SYNCS 0x989680 ;  /* 0x009896800000895d */ /* 0x002fea0003900000 */
[----:B------:R-:W1:Y:S02]  /*70c0*/  @!P0 SYNCS.PHASECHK.TRANS64 P0, [R2+URZ+0x110], R3 ;  /* 0x00011003020085a7 */ /* 0x000e6400080010ff */
[----:B-1----:R-:W-:Y:S05]  /*70d0*/  @!P0 BRA `(.L_x_19) ;  /* 0xfffffffc00f08947 */ /* 0x002fea000383ffff */
[----:B------:R-:W-:Y:S05]  /*70e0*/  BRA `(.L_x_117) ;  /* 0xffffffa400447947 */ /* 0x000fea000383ffff */
.L_x_22:
[----:B-1----:R-:W-:-:S07]  /*70f0*/  MOV R2, UR33 ;  /* 0x0000002100027c02 */ /* 0x002fce0008000f00 */
.L_x_118:
[----:B-1----:R1:W2:Y:S02]  /*7100*/  SYNCS.PHASECHK.TRANS64.TRYWAIT P0, [R2+URZ+0x30], R4 ;  /* 0x00003004020075a7 */ /* 0x0022a400080011ff */
[----:B--2---:R-:W-:Y:S05]  /*7110*/  @!P0 NANOSLEEP.SYNCS 0x989680 ;  /* 0x009896800000895d */ /* 0x004fea0003900000 */
[----:B------:R-:W2:Y:S02]  /*7120*/  @!P0 SYNCS.PHASECHK.TRANS64 P0, [R2+URZ+0x30], R4 ;  /* 0x00003004020085a7 */ /* 0x000ea400080010ff */
[----:B--2---:R-:W-:Y:S05]  /*7130*/  @!P0 BRA `(.L_x_118) ;  /* 0xfffffffc00f08947 */ /* 0x004fea000383ffff */
[----:B------:R-:W-:Y:S05]  /*7140*/  BRA `(.L_x_21) ;  /* 0xffffffa400947947 */ /* 0x000fea000383ffff */
.L_x_28:
[----:B-1----:R-:W-:-:S07]  /*7150*/  MOV R2, UR33 ;  /* 0x0000002100027c02 */ /* 0x002fce0008000f00 */
.L_x_119:
[----:B-1----:R1:W2:Y:S02]  /*7160*/  SYNCS.PHASECHK.TRANS64.TRYWAIT P0, [R2+URZ+0x30], R4 ;  /* 0x00003004020075a7 */ /* 0x0022a400080011ff */
[----:B--2---:R-:W-:Y:S05]  /*7170*/  @!P0 NANOSLEEP.SYNCS 0x989680 ;  /* 0x009896800000895d */ /* 0x004fea0003900000 */
[----:B------:R-:W2:Y:S02]  /*7180*/  @!P0 SYNCS.PHASECHK.TRANS64 P0, [R2+URZ+0x30], R4 ;  /* 0x00003004020085a7 */ /* 0x000ea400080010ff */
[----:B--2---:R-:W-:Y:S05]  /*7190*/  @!P0 BRA `(.L_x_119) ;  /* 0xfffffffc00f08947 */ /* 0x004fea000383ffff */
[----:B------:R-:W-:Y:S05]  /*71a0*/  BRA `(.L_x_27) ;  /* 0xffffffa800687947 */ /* 0x000fea000383ffff */
.L_x_32:
[----:B-1----:R1:W2:Y:S02]  /*71b0*/  SYNCS.PHASECHK.TRANS64.TRYWAIT P0, [R2+URZ+0xa0], R3 ;  /* 0x0000a003020075a7 */ /* 0x0022a400080011ff */
[----:B--2---:R-:W-:Y:S05]  /*71c0*/  @!P0 NANOSLEEP.SYNCS 0x989680 ;  /* 0x009896800000895d */ /* 0x004fea0003900000 */
[----:B------:R-:W2:Y:S02]  /*71d0*/  @!P0 SYNCS.PHASECHK.TRANS64 P0, [R2+URZ+0xa0], R3 ;  /* 0x0000a003020085a7 */ /* 0x000ea400080010ff */
[----:B--2---:R-:W-:Y:S05]  /*71e0*/  @!P0 BRA `(.L_x_32) ;  /* 0xfffffffc00f08947 */ /* 0x004fea000383ffff */
[----:B------:R-:W-:Y:S05]  /*71f0*/  BRA `(.L_x_120) ;  /* 0xffffffac001c7947 */ /* 0x000fea000383ffff */
.L_x_36:
[----:B----4-:R-:W-:-:S07]  /*7200*/  MOV R0, UR5 ;  /* 0x0000000500007c02 */ /* 0x010fce0008000f00 */
.L_x_121:
[----:B-1----:R1:W2:Y:S02]  /*7210*/  SYNCS.PHASECHK.TRANS64.TRYWAIT P0, [R0+URZ], R2 ;  /* 0x00000002000075a7 */ /* 0x0022a400080011ff */
[----:B--2---:R-:W-:Y:S05]  /*7220*/  @!P0 NANOSLEEP.SYNCS 0x989680 ;  /* 0x009896800000895d */ /* 0x004fea0003900000 */
[----:B------:R-:W2:Y:S02]  /*7230*/  @!P0 SYNCS.PHASECHK.TRANS64 P0, [R0+URZ], R2 ;  /* 0x00000002000085a7 */ /* 0x000ea400080010ff */
[----:B--2---:R-:W-:Y:S05]  /*7240*/  @!P0 BRA `(.L_x_121) ;  /* 0xfffffffc00f08947 */ /* 0x004fea000383ffff */
[----:B------:R-:W-:Y:S05]  /*7250*/  BRA `(.L_x_122) ;  /* 0xffffffb0008c7947 */ /* 0x000fea000383ffff */
.L_x_37:
[----:B----4-:R-:W-:-:S07]  /*7260*/  MOV R0, UR5 ;  /* 0x0000000500007c02 */ /* 0x010fce0008000f00 */
.L_x_123:
[----:B-1----:R1:W2:Y:S02]  /*7270*/  SYNCS.PHASECHK.TRANS64.TRYWAIT P0, [R0+URZ], R3 ;  /* 0x00000003000075a7 */ /* 0x0022a400080011ff */
[----:B--2---:R-:W-:Y:S05]  /*7280*/  @!P0 NANOSLEEP.SYNCS 0x989680 ;  /* 0x009896800000895d */ /* 0x004fea0003900000 */
[----:B------:R-:W2:Y:S02]  /*7290*/  @!P0 SYNCS.PHASECHK.TRANS64 P0, [R0+URZ], R3 ;  /* 0x00000003000085a7 */ /* 0x000ea400080010ff */
[----:B--2---:R-:W-:Y:S05]  /*72a0*/  @!P0 BRA `(.L_x_123) ;  /* 0xfffffffc00f08947 */ /* 0x004fea000383ffff */
[----:B------:R-:W-:Y:S05]  /*72b0*/  BRA `(.L_x_124) ;  /* 0xffffffb000987947 */ /* 0x000fea000383ffff */
.L_x_38:
[----:B----4-:R-:W-:-:S07]  /*72c0*/  MOV R0, UR5 ;  /* 0x0000000500007c02 */ /* 0x010fce0008000f00 */
.L_x_125:
[----:B-1----:R1:W2:Y:S02]  /*72d0*/  SYNCS.PHASECHK.TRANS64.TRYWAIT P0, [R0+URZ], R3 ;  /* 0x00000003000075a7 */ /* 0x0022a400080011ff */
[----:B--2---:R-:W-:Y:S05]  /*72e0*/  @!P0 NANOSLEEP.SYNCS 0x989680 ;  /* 0x009896800000895d */ /* 0x004fea0003900000 */
[----:B------:R-:W2:Y:S02]  /*72f0*/  @!P0 SYNCS.PHASECHK.TRANS64 P0, [R0+URZ], R3 ;  /* 0x00000003000085a7 */ /* 0x000ea400080010ff */
[----:B--2---:R-:W-:Y:S05]  /*7300*/  @!P0 BRA `(.L_x_125) ;  /* 0xfffffffc00f08947 */ /* 0x004fea000383ffff */
[----:B------:R-:W-:Y:S05]  /*7310*/  BRA `(.L_x_126) ;  /* 0xffffffb000a47947 */ /* 0x000fea000383ffff */
.L_x_39:
[----:B----4-:R-:W-:-:S07]  /*7320*/  MOV R0, UR5 ;  /* 0x0000000500007c02 */ /* 0x010fce0008000f00 */
.L_x_127:
[----:B-1----:R1:W2:Y:S02]  /*7330*/  SYNCS.PHASECHK.TRANS64.TRYWAIT P0, [R0+URZ], R3 ;  /* 0x00000003000075a7 */ /* 0x0022a400080011ff */
[----:B--2---:R-:W-:Y:S05]  /*7340*/  @!P0 NANOSLEEP.SYNCS 0x989680 ;  /* 0x009896800000895d */ /* 0x004fea0003900000 */
[----:B------:R-:W2:Y:S02]  /*7350*/  @!P0 SYNCS.PHASECHK.TRANS64 P0, [R0+URZ], R3 ;  /* 0x00000003000085a7 */ /* 0x000ea400080010ff */
[----:B--2---:R-:W-:Y:S05]  /*7360*/  @!P0 BRA `(.L_x_127) ;  /* 0xfffffffc00f08947 */ /* 0x004fea000383ffff */
[----:B------:R-:W-:Y:S05]  /*7370*/  BRA `(.L_x_128) ;  /* 0xffffffb000b07947 */ /* 0x000fea000383ffff */
.L_x_40:
[----:B----4-:R-:W-:-:S07]  /*7380*/  MOV R0, UR5 ;  /* 0x0000000500007c02 */ /* 0x010fce0008000f00 */
.L_x_129:
[----:B-1----:R1:W2:Y:S02]  /*7390*/  SYNCS.PHASECHK.TRANS64.TRYWAIT P0, [R0+URZ], R3 ;  /* 0x00000003000075a7 */ /* 0x0022a400080011ff */
[----:B--2---:R-:W-:Y:S05]  /*73a0*/  @!P0 NANOSLEEP.SYNCS 0x989680 ;  /* 0x009896800000895d */ /* 0x004fea0003900000 */
[----:B------:R-:W2:Y:S02]  /*73b0*/  @!P0 SYNCS.PHASECHK.TRANS64 P0, [R0+URZ], R3 ;  /* 0x00000003000085a7 */ /* 0x000ea400080010ff */
[----:B--2---:R-:W-:Y:S05]  /*73c0*/  @!P0 BRA `(.L_x_129) ;  /* 0xfffffffc00f08947 */ /* 0x004fea000383ffff */
[----:B------:R-:W-:Y:S05]  /*73d0*/  BRA `(.L_x_130) ;  /* 0xffffffb000bc7947 */ /* 0x000fea000383ffff */
.L_x_43:
[----:B-1----:R1:W2:Y:S02]  /*73e0*/  SYNCS.PHASECHK.TRANS64.TRYWAIT P0, [R0+URZ+0x100], R4 ;  /* 0x00010004000075a7 */ /* 0x0022a400080011ff */
[----:B--2---:R-:W-:Y:S05]  /*73f0*/  @!P0 NANOSLEEP.SYNCS 0x989680 ;  /* 0x009896800000895d */ /* 0x004fea0003900000 */
[----:B------:R-:W2:Y:S02]  /*7400*/  @!P0 SYNCS.PHASECHK.TRANS64 P0, [R0+URZ+0x100], R4 ;  /* 0x00010004000085a7 */ /* 0x000ea400080010ff */
[----:B--2---:R-:W-:Y:S05]  /*7410*/  @!P0 BRA `(.L_x_43) ;  /* 0xfffffffc00f08947 */ /* 0x004fea000383ffff */
[----:B------:R-:W-:Y:S05]  /*7420*/  BRA `(.L_x_131) ;  /* 0xffffffb400187947 */ /* 0x000fea000383ffff */
.L_x_44:
[----:B------:R-:W-:-:S07]  /*7430*/  MOV R0, UR5 ;  /* 0x0000000500007c02 */ /* 0x000fce0008000f00 */
.L_x_132:
[----:B-1----:R1:W2:Y:S02]  /*7440*/  SYNCS.PHASECHK.TRANS64.TRYWAIT P0, [R0+URZ+0xb0], R5 ;  /* 0x0000b005000075a7 */ /* 0x0022a400080011ff */
[----:B--2---:R-:W-:Y:S05]  /*7450*/  @!P0 NANOSLEEP.SYNCS 0x989680 ;  /* 0x009896800000895d */ /* 0x004fea0003900000 */
[----:B------:R-:W2:Y:S02]  /*7460*/  @!P0 SYNCS.PHASECHK.TRANS64 P0, [R0+URZ+0xb0], R5 ;  /* 0x0000b005000085a7 */ /* 0x000ea400080010ff */
[----:B--2---:R-:W-:Y:S05]  /*7470*/  @!P0 BRA `(.L_x_132) ;  /* 0xfffffffc00f08947 */ /* 0x004fea000383ffff */
[----:B------:R-:W-:Y:S05]  /*7480*/  BRA `(.L_x_133) ;  /* 0xffffffb400287947 */ /* 0x000fea000383ffff */
.L_x_45:
[----:B-1----:R1:W2:Y:S02]  /*7490*/  SYNCS.PHASECHK.TRANS64.TRYWAIT P1, [R0+URZ+0xa0], R4 ;  /* 0x0000a004000075a7 */ /* 0x0022a400080211ff */
[----:B--2---:R-:W-:Y:S05]  /*74a0*/  @!P1 NANOSLEEP.SYNCS 0x989680 ;  /* 0x009896800000995d */ /* 0x004fea0003900000 */
[----:B------:R-:W2:Y:S02]  /*74b0*/  @!P1 SYNCS.PHASECHK.TRANS64 P1, [R0+URZ+0xa0], R4 ;  /* 0x0000a004000095a7 */ /* 0x000ea400080210ff */
[----:B--2---:R-:W-:Y:S05]  /*74c0*/  @!P1 BRA `(.L_x_45) ;  /* 0xfffffffc00f09947 */ /* 0x004fea000383ffff */
[----:B------:R-:W-:Y:S05]  /*74d0*/  BRA `(.L_x_134) ;  /* 0xffffffb400587947 */ /* 0x000fea000383ffff */
.L_x_48:
[----:B------:R-:W-:-:S07]  /*74e0*/  MOV R0, UR5 ;  /* 0x0000000500007c02 */ /* 0x000fce0008000f00 */
.L_x_135:
[----:B-1----:R1:W2:Y:S02]  /*74f0*/  SYNCS.PHASECHK.TRANS64.TRYWAIT P0, [R0+URZ+0xb0], R2 ;  /* 0x0000b002000075a7 */ /* 0x0022a400080011ff */
[----:B--2---:R-:W-:Y:S05]  /*7500*/  @!P0 NANOSLEEP.SYNCS 0x989680 ;  /* 0x009896800000895d */ /* 0x004fea0003900000 */
[----:B------:R-:W2:Y:S02]  /*7510*/  @!P0 SYNCS.PHASECHK.TRANS64 P0, [R0+URZ+0xb0], R2 ;  /* 0x0000b002000085a7 */ /* 0x000ea400080010ff */
[----:B--2---:R-:W-:Y:S05]  /*7520*/  @!P0 BRA `(.L_x_135) ;  /* 0xfffffffc00f08947 */ /* 0x004fea000383ffff */
[----:B------:R-:W-:Y:S05]  /*7530*/  BRA `(.L_x_47) ;  /* 0xffffffb400ac7947 */ /* 0x000fea000383ffff */
.L_x_55:
[----:B-1----:R1:W2:Y:S02]  /*7540*/  SYNCS.PHASECHK.TRANS64.TRYWAIT P1, [R0+URZ+0xa0], R2 ;  /* 0x0000a002000075a7 */ /* 0x0022a400080211ff */
[----:B--2---:R-:W-:Y:S05]  /*7550*/  @!P1 NANOSLEEP.SYNCS 0x989680 ;  /* 0x009896800000995d */ /* 0x004fea0003900000 */
[----:B------:R-:W2:Y:S02]  /*7560*/  @!P1 SYNCS.PHASECHK.TRANS64 P1, [R0+URZ+0xa0], R2 ;  /* 0x0000a002000095a7 */ /* 0x000ea400080210ff */
[----:B--2---:R-:W-:Y:S05]  /*7570*/  @!P1 BRA `(.L_x_55) ;  /* 0xfffffffc00f09947 */ /* 0x004fea000383ffff */
[----:B------:R-:W-:Y:S05]  /*7580*/  BRA `(.L_x_136) ;  /* 0xffffffbc003c7947 */ /* 0x000fea000383ffff */
.L_x_56:
[----:B------:R-:W-:-:S07]  /*7590*/  MOV R2, UR6 ;  /* 0x0000000600027c02 */ /* 0x000fce0008000f00 */
.L_x_137:
[----:B-1----:R1:W2:Y:S02]  /*75a0*/  SYNCS.PHASECHK.TRANS64.TRYWAIT P0, [R2+URZ+0xe0], R0 ;  /* 0x0000e000020075a7 */ /* 0x0022a400080011ff */
[----:B--2---:R-:W-:Y:S05]  /*75b0*/  @!P0 NANOSLEEP.SYNCS 0x989680 ;  /* 0x009896800000895d */ /* 0x004fea0003900000 */
[----:B------:R-:W2:Y:S02]  /*75c0*/  @!P0 SYNCS.PHASECHK.TRANS64 P0, [R2+URZ+0xe0], R0 ;  /* 0x0000e000020085a7 */ /* 0x000ea400080010ff */
[----:B--2---:R-:W-:Y:S05]  /*75d0*/  @!P0 BRA `(.L_x_137) ;  /* 0xfffffffc00f08947 */ /* 0x004fea000383ffff */
[----:B------:R-:W-:Y:S05]  /*75e0*/  BRA `(.L_x_138) ;  /* 0xffffffbc008c7947 */ /* 0x000fea000383ffff */
.L_x_59:
[----:B------:R-:W-:Y:S07]  /*75f0*/  MOV R0, UR11 ;  /* 0x0000000b00007c02 */ /* 0x000fee0008000f00 */
.L_x_139:
[----:B-1----:R1:W2:Y:S02]  /*7600*/  SYNCS.PHASECHK.TRANS64.TRYWAIT P0, [R0+URZ], R2 ;  /* 0x00000002000075a7 */ /* 0x0022a400080011ff */
[----:B--2---:R-:W-:Y:S05]  /*7610*/  @!P0 NANOSLEEP.SYNCS 0x989680 ;  /* 0x009896800000895d */ /* 0x004fea0003900000 */
[----:B------:R-:W2:Y:S02]  /*7620*/  @!P0 SYNCS.PHASECHK.TRANS64 P0, [R0+URZ], R2 ;  /* 0x00000002000085a7 */ /* 0x000ea400080010ff */
[----:B--2---:R-:W-:Y:S05]  /*7630*/  @!P0 BRA `(.L_x_139) ;  /* 0xfffffffc00f08947 */ /* 0x004fea000383ffff */
[----:B------:R-:W-:Y:S05]  /*7640*/  BRA `(.L_x_58) ;  /* 0xffffffbc00a87947 */ /* 0x000fea000383ffff */
.L_x_62:
[----:B------:R-:W-:-:S07]  /*7650*/  MOV R0, UR6 ;  /* 0x0000000600007c02 */ /* 0x000fce0008000f00 */
.L_x_140:
[----:B--2---:R2:W4:Y:S02]  /*7660*/  SYNCS.PHASECHK.TRANS64.TRYWAIT P0, [R0+URZ], R2 ;  /* 0x00000002000075a7 */ /* 0x00452400080011ff */
[----:B----4-:R-:W-:Y:S05]  /*7670*/  @!P0 NANOSLEEP.SYNCS 0x989680 ;  /* 0x009896800000895d */ /* 0x010fea0003900000 */
[----:B------:R-:W4:Y:S02]  /*7680*/  @!P0 SYNCS.PHASECHK.TRANS64 P0, [R0+URZ], R2 ;  /* 0x00000002000085a7 */ /* 0x000f2400080010ff */
[----:B----4-:R-:W-:Y:S05]  /*7690*/  @!P0 BRA `(.L_x_140) ;  /* 0xfffffffc00f08947 */ /* 0x010fea000383ffff */
[----:B------:R-:W-:Y:S05]  /*76a0*/  BRA `(.L_x_141) ;  /* 0xffffffc000d47947 */ /* 0x000fea000383ffff */
.L_x_63:
[----:B------:R-:W-:-:S07]  /*76b0*/  MOV R0, UR6 ;  /* 0x0000000600007c02 */ /* 0x000fce0008000f00 */
.L_x_142:
[----:B-1----:R1:W2:Y:S02]  /*76c0*/  SYNCS.PHASECHK.TRANS64.TRYWAIT P0, [R0+URZ], R3 ;  /* 0x00000003000075a7 */ /* 0x0022a400080011ff */
[----:B--2---:R-:W-:Y:S05]  /*76d0*/  @!P0 NANOSLEEP.SYNCS 0x989680 ;  /* 0x009896800000895d */ /* 0x004fea0003900000 */
[----:B------:R-:W2:Y:S02]  /*76e0*/  @!P0 SYNCS.PHASECHK.TRANS64 P0, [R0+URZ], R3 ;  /* 0x00000003000085a7 */ /* 0x000ea400080010ff */
[----:B--2---:R-:W-:Y:S05]  /*76f0*/  @!P0 BRA `(.L_x_142) ;  /* 0xfffffffc00f08947 */ /* 0x004fea000383ffff */
[----:B------:R-:W-:Y:S05]  /*7700*/  BRA `(.L_x_143) ;  /* 0xffffffc000e07947 */ /* 0x000fea000383ffff */
.L_x_64:
[----:B------:R-:W-:-:S07]  /*7710*/  MOV R0, UR6 ;  /* 0x0000000600007c02 */ /* 0x000fce0008000f00 */
.L_x_144:
[----:B-1----:R1:W2:Y:S02]  /*7720*/  SYNCS.PHASECHK.TRANS64.TRYWAIT P0, [R0+URZ], R3 ;  /* 0x00000003000075a7 */ /* 0x0022a400080011ff */
[----:B--2---:R-:W-:Y:S05]  /*7730*/  @!P0 NANOSLEEP.SYNCS 0x989680 ;  /* 0x009896800000895d */ /* 0x004fea0003900000 */
[----:B------:R-:W2:Y:S02]  /*7740*/  @!P0 SYNCS.PHASECHK.TRANS64 P0, [R0+URZ], R3 ;  /* 0x00000003000085a7 */ /* 0x000ea400080010ff */
[----:B--2---:R-:W-:Y:S05]  /*7750*/  @!P0 BRA `(.L_x_144) ;  /* 0xfffffffc00f08947 */ /* 0x004fea000383ffff */
[----:B------:R-:W-:Y:S05]  /*7760*/  BRA `(.L_x_145) ;  /* 0xffffffc000ec7947 */ /* 0x000fea000383ffff */
.L_x_65:
[----:B-1----:R-:W-:-:S07]  /*7770*/  MOV R0, UR7 ;  /* 0x0000000700007c02 */ /* 0x002fce0008000f00 */
.L_x_146:
[----:B-1----:R1:W2:Y:S02]  /*7780*/  SYNCS.PHASECHK.TRANS64.TRYWAIT P0, [R0+URZ], R2 ;  /* 0x00000002000075a7 */ /* 0x0022a400080011ff */
[----:B--2---:R-:W-:Y:S05]  /*7790*/  @!P0 NANOSLEEP.SYNCS 0x989680 ;  /* 0x009896800000895d */ /* 0x004fea0003900000 */
[----:B------:R-:W2:Y:S02]  /*77a0*/  @!P0 SYNCS.PHASECHK.TRANS64 P0, [R0+URZ], R2 ;  /* 0x00000002000085a7 */ /* 0x000ea400080010ff */
[----:B--2---:R-:W-:Y:S05]  /*77b0*/  @!P0 BRA `(.L_x_146) ;  /* 0xfffffffc00f08947 */ /* 0x004fea000383ffff */
[----:B------:R-:W-:Y:S05]  /*77c0*/  BRA `(.L_x_147) ;  /* 0xffffffc000f87947 */ /* 0x000fea000383ffff */
.L_x_70:
[----:B--2---:R2:W3:Y:S02]  /*77d0*/  SYNCS.PHASECHK.TRANS64.TRYWAIT P0, [R0+URZ+0xa0], R2 ;  /* 0x0000a002000075a7 */ /* 0x0044e400080011ff */
[----:B---3--:R-:W-:Y:S05]  /*77e0*/  @!P0 NANOSLEEP.SYNCS 0x989680 ;  /* 0x009896800000895d */ /* 0x008fea0003900000 */
[----:B------:R-:W3:Y:S02]  /*77f0*/  @!P0 SYNCS.PHASECHK.TRANS64 P0, [R0+URZ+0xa0], R2 ;  /* 0x0000a002000085a7 */ /* 0x000ee400080010ff */
[----:B---3--:R-:W-:Y:S05]  /*7800*/  @!P0 BRA `(.L_x_70) ;  /* 0xfffffffc00f08947 */ /* 0x008fea000383ffff */
[----:B------:R-:W-:Y:S05]  /*7810*/  BRA `(.L_x_148) ;  /* 0xffffffc400f07947 */ /* 0x000fea000383ffff */
.L_x_73:
[----:B------:R-:W-:Y:S07]  /*7820*/  MOV R0, UR7 ;  /* 0x0000000700007c02 */ /* 0x000fee0008000f00 */
.L_x_149:
[----:B--2---:R2:W3:Y:S02]  /*7830*/  SYNCS.PHASECHK.TRANS64.TRYWAIT P0, [R0+URZ+0x98], R2 ;  /* 0x00009802000075a7 */ /* 0x0044e400080011ff */
[----:B---3--:R-:W-:Y:S05]  /*7840*/  @!P0 NANOSLEEP.SYNCS 0x989680 ;  /* 0x009896800000895d */ /* 0x008fea0003900000 */
[----:B------:R-:W3:Y:S02]  /*7850*/  @!P0 SYNCS.PHASECHK.TRANS64 P0, [R0+URZ+0x98], R2 ;  /* 0x00009802000085a7 */ /* 0x000ee400080010ff */
[----:B---3--:R-:W-:Y:S05]  /*7860*/  @!P0 BRA `(.L_x_149) ;  /* 0xfffffffc00f08947 */ /* 0x008fea000383ffff */
[----:B------:R-:W-:Y:S05]  /*7870*/  BRA `(.L_x_72) ;  /* 0xffffffc800d07947 */ /* 0x000fea000383ffff */
.L_x_76:
[----:B------:R-:W-:Y:S07]  /*7880*/  MOV R0, UR15 ;  /* 0x0000000f00007c02 */ /* 0x000fee0008000f00 */
.L_x_150:
[----:B-1----:R1:W2:Y:S02]  /*7890*/  SYNCS.PHASECHK.TRANS64.TRYWAIT P0, [R0+URZ+0x78], R9 ;  /* 0x00007809000075a7 */ /* 0x0022a400080011ff */
[----:B--2---:R-:W-:Y:S05]  /*78a0*/  @!P0 NANOSLEEP.SYNCS 0x989680 ;  /* 0x009896800000895d */ /* 0x004fea0003900000 */
[----:B------:R-:W2:Y:S02]  /*78b0*/  @!P0 SYNCS.PHASECHK.TRANS64 P0, [R0+URZ+0x78], R9 ;  /* 0x00007809000085a7 */ /* 0x000ea400080010ff */
[----:B--2---:R-:W-:Y:S05]  /*78c0*/  @!P0 BRA `(.L_x_150) ;  /* 0xfffffffc00f08947 */ /* 0x004fea000383ffff */
[----:B------:R-:W-:Y:S05]  /*78d0*/  BRA `(.L_x_151) ;  /* 0xffffffcc00487947 */ /* 0x000fea000383ffff */
.L_x_77:
[----:B------:R-:W-:Y:S07]  /*78e0*/  MOV R0, UR13 ;  /* 0x0000000d00007c02 */ /* 0x000fee0008000f00 */
.L_x_152:
[----:B-1----:R1:W2:Y:S02]  /*78f0*/  SYNCS.PHASECHK.TRANS64.TRYWAIT P0, [R0+URZ+0x78], R14 ;  /* 0x0000780e000075a7 */ /* 0x0022a400080011ff */
[----:B--2---:R-:W-:Y:S05]  /*7900*/  @!P0 NANOSLEEP.SYNCS 0x989680 ;  /* 0x009896800000895d */ /* 0x004fea0003900000 */
[----:B------:R-:W2:Y:S02]  /*7910*/  @!P0 SYNCS.PHASECHK.TRANS64 P0, [R0+URZ+0x78], R14 ;  /* 0x0000780e000085a7 */ /* 0x000ea400080010ff */
[----:B--2---:R-:W-:Y:S05]  /*7920*/  @!P0 BRA `(.L_x_152) ;  /* 0xfffffffc00f08947 */ /* 0x004fea000383ffff */
[----:B------:R-:W-:Y:S05]  /*7930*/  BRA `(.L_x_153) ;  /* 0xffffffcc00e87947 */ /* 0x000fea000383ffff */
.L_x_79:
[----:B------:R-:W-:-:S07]  /*7940*/  MOV R0, UR4 ;  /* 0x0000000400007c02 */ /* 0x000fce0008000f00 */
.L_x_154:
[----:B-1----:R1:W3:Y:S02]  /*7950*/  SYNCS.PHASECHK.TRANS64.TRYWAIT P0, [R0+URZ], R2 ;  /* 0x00000002000075a7 */ /* 0x0022e400080011ff */
[----:B---3--:R-:W-:Y:S05]  /*7960*/  @!P0 NANOSLEEP.SYNCS 0x989680 ;  /* 0x009896800000895d */ /* 0x008fea0003900000 */
[----:B------:R-:W3:Y:S02]  /*7970*/  @!P0 SYNCS.PHASECHK.TRANS64 P0, [R0+URZ], R2 ;  /* 0x00000002000085a7 */ /* 0x000ee400080010ff */
[----:B---3--:R-:W-:Y:S05]  /*7980*/  @!P0 BRA `(.L_x_154) ;  /* 0xfffffffc00f08947 */ /* 0x008fea000383ffff */
[----:B------:R-:W-:Y:S05]  /*7990*/  BRA `(.L_x_155) ;  /* 0xffffffd000747947 */ /* 0x000fea000383ffff */
.L_x_80:
[----:B------:R-:W-:-:S07]  /*79a0*/  MOV R0, UR4 ;  /* 0x0000000400007c02 */ /* 0x000fce0008000f00 */
.L_x_156:
[----:B-1----:R1:W3:Y:S02]  /*79b0*/  SYNCS.PHASECHK.TRANS64.TRYWAIT P0, [R0+URZ], R2 ;  /* 0x00000002000075a7 */ /* 0x0022e400080011ff */
[----:B---3--:R-:W-:Y:S05]  /*79c0*/  @!P0 NANOSLEEP.SYNCS 0x989680 ;  /* 0x009896800000895d */ /* 0x008fea0003900000 */
[----:B------:R-:W3:Y:S02]  /*79d0*/  @!P0 SYNCS.PHASECHK.TRANS64 P0, [R0+URZ], R2 ;  /* 0x00000002000085a7 */ /* 0x000ee400080010ff */
[----:B---3--:R-:W-:Y:S05]  /*79e0*/  @!P0 BRA `(.L_x_156) ;  /* 0xfffffffc00f08947 */ /* 0x008fea000383ffff */
[----:B------:R-:W-:Y:S05]  /*79f0*/  BRA `(.L_x_157) ;  /* 0xffffffd000807947 */ /* 0x000fea000383ffff */
.L_x_82:
[----:B--2---:R2:W4:Y:S02]  /*7a00*/  SYNCS.PHASECHK.TRANS64.TRYWAIT P0, [R0+URZ+0xa0], R2 ;  /* 0x0000a002000075a7 */ /* 0x00452400080011ff */
[----:B----4-:R-:W-:Y:S05]  /*7a10*/  @!P0 NANOSLEEP.SYNCS 0x989680 ;  /* 0x009896800000895d */ /* 0x010fea0003900000 */
[----:B------:R-:W4:Y:S02]  /*7a20*/  @!P0 SYNCS.PHASECHK.TRANS64 P0, [R0+URZ+0xa0], R2 ;  /* 0x0000a002000085a7 */ /* 0x000f2400080010ff */
[----:B----4-:R-:W-:Y:S05]  /*7a30*/  @!P0 BRA `(.L_x_82) ;  /* 0xfffffffc00f08947 */ /* 0x010fea000383ffff */
[----:B------:R-:W-:Y:S05]  /*7a40*/  BRA `(.L_x_158) ;  /* 0xffffffd400747947 */ /* 0x000fea000383ffff */
.L_x_92:
[----:B-1----:R1:W3:Y:S02]  /*7a50*/  SYNCS.PHASECHK.TRANS64.TRYWAIT P1, [R2+URZ+0x60], R0 ;  /* 0x00006000020075a7 */ /* 0x0022e400080211ff */
[----:B---3--:R-:W-:Y:S05]  /*7a60*/  @!P1 NANOSLEEP.SYNCS 0x989680 ;  /* 0x009896800000995d */ /* 0x008fea0003900000 */
[----:B------:R-:W3:Y:S02]  /*7a70*/  @!P1 SYNCS.PHASECHK.TRANS64 P1, [R2+URZ+0x60], R0 ;  /* 0x00006000020095a7 */ /* 0x000ee400080210ff */
[----:B---3--:R-:W-:Y:S05]  /*7a80*/  @!P1 BRA `(.L_x_92) ;  /* 0xfffffffc00f09947 */ /* 0x008fea000383ffff */
[----:B------:R-:W-:Y:S05]  /*7a90*/  BRA `(.L_x_91) ;  /* 0xffffffe000847947 */ /* 0x000fea000383ffff */
.L_x_94:
[----:B--2---:R2:W3:Y:S02]  /*7aa0*/  SYNCS.PHASECHK.TRANS64.TRYWAIT P0, [R82+URZ+0xc0], R3 ;  /* 0x0000c003520075a7 */ /* 0x0044e400080011ff */
[----:B---3--:R-:W-:Y:S05]  /*7ab0*/  @!P0 NANOSLEEP.SYNCS 0x989680 ;  /* 0x009896800000895d */ /* 0x008fea0003900000 */
[----:B------:R-:W3:Y:S02]  /*7ac0*/  @!P0 SYNCS.PHASECHK.TRANS64 P0, [R82+URZ+0xc0], R3 ;  /* 0x0000c003520085a7 */ /* 0x000ee400080010ff */
[----:B---3--:R-:W-:Y:S05]  /*7ad0*/  @!P0 BRA `(.L_x_94) ;  /* 0xfffffffc00f08947 */ /* 0x008fea000383ffff */
[----:B------:R-:W-:Y:S05]  /*7ae0*/  BRA `(.L_x_93) ;  /* 0xffffffe000fc7947 */ /* 0x000fea000383ffff */
.L_x_105:
[----:B-1----:R1:W2:Y:S02]  /*7af0*/  SYNCS.PHASECHK.TRANS64.TRYWAIT P0, [R2+URZ+0x60], R83 ;  /* 0x00006053020075a7 */ /* 0x0022a400080011ff */
[----:B--2---:R-:W-:Y:S05]  /*7b00*/  @!P0 NANOSLEEP.SYNCS 0x989680 ;  /* 0x009896800000895d */ /* 0x004fea0003900000 */
[----:B------:R-:W2:Y:S02]  /*7b10*/  @!P0 SYNCS.PHASECHK.TRANS64 P0, [R2+URZ+0x60], R83 ;  /* 0x00006053020085a7 */ /* 0x000ea400080010ff */
[----:B--2---:R-:W-:Y:S05]  /*7b20*/  @!P0 BRA `(.L_x_105) ;  /* 0xfffffffc00f08947 */ /* 0x004fea000383ffff */
[----:B------:R-:W-:Y:S05]  /*7b30*/  BRA `(.L_x_104) ;  /* 0xffffffe800c47947 */ /* 0x000fea000383ffff */
        .weak           $__internal_0_$__cuda_sm10x_tcgen05_guardrail_trap_col_being_dealloced_not_returned_by_alloc
        .type           $__internal_0_$__cuda_sm10x_tcgen05_guardrail_trap_col_being_dealloced_not_returned_by_alloc,@function
        .size           $__internal_0_$__cuda_sm10x_tcgen05_guardrail_trap_col_being_dealloced_not_returned_by_alloc,($__internal_1_$__cuda_sm10x_tcgen05_guardrail_trap_phase_invalid_during_alloc - $__internal_0_$__cuda_sm10x_tcgen05_guardrail_trap_col_being_dealloced_not_returned_by_alloc)
$__internal_0_$__cuda_sm10x_tcgen05_guardrail_trap_col_being_dealloced_not_returned_by_alloc:
[----:B------:R-:W-:Y:S05]  /*7b40*/  BPT.TRAP 0x1 ;  /* 0x000000040000795c */ /* 0x000fea0000300000 */
[----:B------:R-:W-:-:S04]  /*7b50*/  HFMA2 R3, -RZ, RZ, 0, 0 ;  /* 0x00000000ff037431 */ /* 0x000fc800000001ff */
[----:B------:R-:W-:Y:S05]  /*7b60*/  RET.REL.NODEC R2 `(_ZN7cutlass13device_kernelINS_4gemm6kernel13GemmUniversalIN4cute5tupleIJiiiiEEENS1_10collective13CollectiveMmaINS1_35MainloopSm100TmaUmmaWarpSpecializedILi6ELi2ELi4ENS5_IJNS4_1CILi1EEESB_SB_EEEEENS5_IJNSA_ILi64EEESE_SE_EEEfNS5_IJlSB_lEEEfSG_NS4_8TiledMMAINS4_8MMA_AtomIJNS4_17SM100_MMA_TF32_SSINS_10tfloat32_tESK_fLi64ELi64ELNS4_4UMMA5MajorE0ELSM_0ELNSL_7ScaleInE0ELSN_0EEEEEENS4_6LayoutISC_NS5_IJNSA_ILi0EEESR_SR_EEEEENS5_IJNS4_10UnderscoreESU_SU_EEEEENS4_13SM90_TMA_LOADENS4_14ComposedLayoutINS4_7SwizzleILi3ELi4ELi3EEENS4_18smem_ptr_flag_bitsILi32EEENSQ_INS5_IJNSA_ILi8EEENSA_ILi32EEEEEENS5_IJS14_SB_EEEEEEEvNS4_8identityESX_S18_vS19_EENS_8epilogue10collective18CollectiveEpilogueINS1B_23Sm100TmaWarpSpecializedILi3ELi2ELi16ELb1ELb0EEEJSF_NS5_IJNSQ_ISE_SB_EENSQ_IS14_SB_EEEEEfSG_fSG_NS1B_6fusion15FusionCallbacksIS1F_NS1J_17LinearCombinationIffffLNS_15FloatRoundStyleE2EEESF_S1I_JEEENS4_5SM1004TMEM4LOAD26SM100_TMEM_LOAD_16dp128b8xESX_S18_NS4_17SM75_U32x4_LDSM_NENS4_14SM90_TMA_STOREES18_NS4_17SM90_U32x4_STSM_NENS4_39AutoVectorizingCopyWithAssumedAlignmentILi128EEEEEEvvEEEEvNT_6ParamsE) ;  /* 0xffffff8402247950 */ /* 0x000fea0003c3ffff */
        .weak           $__internal_1_$__cuda_sm10x_tcgen05_guardrail_trap_phase_invalid_during_alloc
        .type           $__internal_1_$__cuda_sm10x_tcgen05_guardrail_trap_phase_invalid_during_alloc,@function
        .size           $__internal_1_$__cuda_sm10x_tcgen05_guardrail_trap_phase_invalid_during_alloc,($__internal_2_$__cuda_sm10x_tcgen05_guardrail_trap_unallocated_columns_being_dealloced - $__internal_1_$__cuda_sm10x_tcgen05_guardrail_trap_phase_invalid_during_alloc)
$__internal_1_$__cuda_sm10x_tcgen05_guardrail_trap_phase_invalid_during_alloc:
[----:B------:R-:W-:Y:S05]  /*7b70*/  BPT.TRAP 0x1 ;  /* 0x000000040000795c */ /* 0x000fea0000300000 */
[----:B------:R-:W-:-:S04]  /*7b80*/  MOV R3, 0x0 ;  /* 0x0000000000037802 */ /* 0x000fc80000000f00 */
[----:B------:R-:W-:Y:S05]  /*7b90*/  RET.REL.NODEC R2 `(_ZN7cutlass13device_kernelINS_4gemm6kernel13GemmUniversalIN4cute5tupleIJiiiiEEENS1_10collective13CollectiveMmaINS1_35MainloopSm100TmaUmmaWarpSpecializedILi6ELi2ELi4ENS5_IJNS4_1CILi1EEESB_SB_EEEEENS5_IJNSA_ILi64EEESE_SE_EEEfNS5_IJlSB_lEEEfSG_NS4_8TiledMMAINS4_8MMA_AtomIJNS4_17SM100_MMA_TF32_SSINS_10tfloat32_tESK_fLi64ELi64ELNS4_4UMMA5MajorE0ELSM_0ELNSL_7ScaleInE0ELSN_0EEEEEENS4_6LayoutISC_NS5_IJNSA_ILi0EEESR_SR_EEEEENS5_IJNS4_10UnderscoreESU_SU_EEEEENS4_13SM90_TMA_LOADENS4_14ComposedLayoutINS4_7SwizzleILi3ELi4ELi3EEENS4_18smem_ptr_flag_bitsILi32EEENSQ_INS5_IJNSA_ILi8EEENSA_ILi32EEEEEENS5_IJS14_SB_EEEEEEEvNS4_8identityESX_S18_vS19_EENS_8epilogue10collective18CollectiveEpilogueINS1B_23Sm100TmaWarpSpecializedILi3ELi2ELi16ELb1ELb0EEEJSF_NS5_IJNSQ_ISE_SB_EENSQ_IS14_SB_EEEEEfSG_fSG_NS1B_6fusion15FusionCallbacksIS1F_NS1J_17LinearCombinationIffffLNS_15FloatRoundStyleE2EEESF_S1I_JEEENS4_5SM1004TMEM4LOAD26SM100_TMEM_LOAD_16dp128b8xESX_S18_NS4_17SM75_U32x4_LDSM_NENS4_14SM90_TMA_STOREES18_NS4_17SM90_U32x4_STSM_NENS4_39AutoVectorizingCopyWithAssumedAlignmentILi128EEEEEEvvEEEEvNT_6ParamsE) ;  /* 0xffffff8402187950 */ /* 0x000fea0003c3ffff */
        .weak           $__internal_2_$__cuda_sm10x_tcgen05_guardrail_trap_unallocated_columns_being_dealloced
        .type           $__internal_2_$__cuda_sm10x_tcgen05_guardrail_trap_unallocated_columns_being_dealloced,@function
        .size           $__internal_2_$__cuda_sm10x_tcgen05_guardrail_trap_unallocated_columns_being_dealloced,(.L_x_160 - $__internal_2_$__cuda_sm10x_tcgen05_guardrail_trap_unallocated_columns_being_dealloced)
$__internal_2_$__cuda_sm10x_tcgen05_guardrail_trap_unallocated_columns_being_dealloced:
[----:B------:R-:W-:Y:S05]  /*7ba0*/  BPT.TRAP 0x1 ;  /* 0x000000040000795c */ /* 0x000fea0000300000 */
[----:B------:R-:W-:-:S04]  /*7bb0*/  HFMA2 R3, -RZ, RZ, 0, 0 ;  /* 0x00000000ff037431 */ /* 0x000fc800000001ff */
[----:B------:R-:W-:Y:S05]  /*7bc0*/  RET.REL.NODEC R2 `(_ZN7cutlass13device_kernelINS_4gemm6kernel13GemmUniversalIN4cute5tupleIJiiiiEEENS1_10collective13CollectiveMmaINS1_35MainloopSm100TmaUmmaWarpSpecializedILi6ELi2ELi4ENS5_IJNS4_1CILi1EEESB_SB_EEEEENS5_IJNSA_ILi64EEESE_SE_EEEfNS5_IJlSB_lEEEfSG_NS4_8TiledMMAINS4_8MMA_AtomIJNS4_17SM100_MMA_TF32_SSINS_10tfloat32_tESK_fLi64ELi64ELNS4_4UMMA5MajorE0ELSM_0ELNSL_7ScaleInE0ELSN_0EEEEEENS4_6LayoutISC_NS5_IJNSA_ILi0EEESR_SR_EEEEENS5_IJNS4_10UnderscoreESU_SU_EEEEENS4_13SM90_TMA_LOADENS4_14ComposedLayoutINS4_7SwizzleILi3ELi4ELi3EEENS4_18smem_ptr_flag_bitsILi32EEENSQ_INS5_IJNSA_ILi8EEENSA_ILi32EEEEEENS5_IJS14_SB_EEEEEEEvNS4_8identityESX_S18_vS19_EENS_8epilogue10collective18CollectiveEpilogueINS1B_23Sm100TmaWarpSpecializedILi3ELi2ELi16ELb1ELb0EEEJSF_NS5_IJNSQ_ISE_SB_EENSQ_IS14_SB_EEEEEfSG_fSG_NS1B_6fusion15FusionCallbacksIS1F_NS1J_17LinearCombinationIffffLNS_15FloatRoundStyleE2EEESF_S1I_JEEENS4_5SM1004TMEM4LOAD26SM100_TMEM_LOAD_16dp128b8xESX_S18_NS4_17SM75_U32x4_LDSM_NENS4_14SM90_TMA_STOREES18_NS4_17SM90_U32x4_STSM_NENS4_39AutoVectorizingCopyWithAssumedAlignmentILi128EEEEEEvvEEEEvNT_6ParamsE) ;  /* 0xffffff84020c7950 */ /* 0x000fea0003c3ffff */
.L_x_159:
[----:B------:R-:W-:-:S00]  /*7bd0*/  BRA `(.L_x_159) ;  /* 0xfffffffc00fc7947 */ /* 0x000fc0000383ffff */
[----:B------:R-:W-:-:S00]  /*7be0*/  NOP ;  /* 0x0000000000007918 */ /* 0x000fc00000000000 */
        /* <DEDUP_REMOVED lines=9> */
.L_x_160:


//--------------------- .nv.global.init           --------------------------
	.section	.nv.global.init,"aw",@progbits
.nv.global.init:
	.type		$str$27,@object
	.size		$str$27,($str$28 - $str$27)
$str$27:
        /*0000*/ 	.byte	0x28, 0x61, 0x64, 0x64, 0x72, 0x65, 0x73, 0x73, 0x20, 0x26, 0x20, 0x6d, 0x61, 0x73, 0x6b, 0x29
        /*0010*/ 	.byte	0x20, 0x3d, 0x3d, 0x20, 0x30, 0x00
	.type		$str$28,@object
	.size		$str$28,($str$26 - $str$28)
$str$28:
        /*0016*/ 	.byte	0x2f, 0x74, 0x6d, 0x70, 0x2f, 0x63, 0x75, 0x74, 0x6c, 0x61, 0x73, 0x73, 0x5f, 0x73, 0x77, 0x65
        /*0026*/ 	.byte	0x65, 0x70, 0x5f, 0x73, 0x72, 0x63, 0x2f, 0x69, 0x6e, 0x63, 0x6c, 0x75, 0x64, 0x65, 0x2f, 0x63
        /*0036*/ 	.byte	0x75, 0x74, 0x65, 0x2f, 0x70, 0x6f, 0x69, 0x6e, 0x74, 0x65, 0x72, 0x5f, 0x66, 0x6c, 0x61, 0x67
        /*0046*/ 	.byte	0x67, 0x65, 0x64, 0x2e, 0x68, 0x70, 0x70, 0x00
	.type		$str$26,@object
	.size		$str$26,($str$25 - $str$26)
$str$26:
        /*004e*/ 	.byte	0x2f, 0x74, 0x6d, 0x70, 0x2f, 0x63, 0x75, 0x74, 0x6c, 0x61, 0x73, 0x73, 0x5f, 0x73, 0x77, 0x65
        /*005e*/ 	.byte	0x65, 0x70, 0x5f, 0x73, 0x72, 0x63, 0x2f, 0x69, 0x6e, 0x63, 0x6c, 0x75, 0x64, 0x65, 0x2f, 0x63
        /*006e*/ 	.byte	0x75, 0x74, 0x65, 0x2f, 0x61, 0x74, 0x6f, 0x6d, 0x2f, 0x63, 0x6f, 0x70, 0x79, 0x5f, 0x74, 0x72
        /*007e*/ 	.byte	0x61, 0x69, 0x74, 0x73, 0x5f, 0x73, 0x6d, 0x31, 0x30, 0x30, 0x2e, 0x68, 0x70, 0x70, 0x00
	.type		$str$25,@object
	.size		$str$25,(__unnamed_1 - $str$25)
$str$25:
        /*008d*/ 	.byte	0x28, 0x28, 0x75, 0x69, 0x6e, 0x74, 0x33, 0x32, 0x5f, 0x74, 0x28, 0x74, 0x68, 0x72, 0x65, 0x61
        /*009d*/ 	.byte	0x64, 0x49, 0x64, 0x78, 0x2e, 0x78, 0x29, 0x20, 0x2f, 0x20, 0x33, 0x32, 0x29, 0x20, 0x25, 0x20
        /*00ad*/ 	.byte	0x34, 0x29, 0x20, 0x3d, 0x3d, 0x20, 0x28, 0x28, 0x28, 0x74, 0x6d, 0x65, 0x6d, 0x5f, 0x61, 0x64
        /*00bd*/ 	.byte	0x64, 0x72, 0x20, 0x3e, 0x3e, 0x20, 0x31, 0x36, 0x29, 0x20, 0x2f, 0x20, 0x33, 0x32, 0x29, 0x20
        /*00cd*/ 	.byte	0x25, 0x20, 0x34, 0x29, 0x00
	.type		__unnamed_1,@object
	.size		__unnamed_1,(__unnamed_2 - __unnamed_1)
__unnamed_1:
        /*00d2*/ 	.byte	0x61, 0x75, 0x74, 0x6f, 0x20, 0x63, 0x75, 0x74, 0x65, 0x3a, 0x3a, 0x61, 0x73, 0x5f, 0x70, 0x6f
        /* <DEDUP_REMOVED lines=23> */
        /*0252*/ 	.byte	0x3c, 0x32, 0x30, 0x34, 0x38, 0x3e, 0x3e, 0x3e, 0x3e, 0x5d, 0x00
	.type		__unnamed_2,@object
	.size		__unnamed_2,(.L_2 - __unnamed_2)
__unnamed_2:
        /* <DEDUP_REMOVED lines=45> */
        /*052d*/ 	.byte	0x3e, 0x3e, 0x3e, 0x5d, 0x00
.L_2:


//--------------------- .nv.shared._ZN7cutlass13device_kernelINS_4gemm6kernel13GemmUniversalIN4cute5tupleIJiiiiEEENS1_10collective13CollectiveMmaINS1_35MainloopSm100TmaUmmaWarpSpecializedILi6ELi2ELi4ENS5_IJNS4_1CILi1EEESB_SB_EEEEENS5_IJNSA_ILi64EEESE_SE_EEEfNS5_IJlSB_lEEEfSG_NS4_8TiledMMAINS4_8MMA_AtomIJNS4_17SM100_MMA_TF32_SSINS_10tfloat32_tESK_fLi64ELi64ELNS4_4UMMA5MajorE0ELSM_0ELNSL_7ScaleInE0ELSN_0EEEEEENS4_6LayoutISC_NS5_IJNSA_ILi0EEESR_SR_EEEEENS5_IJNS4_10UnderscoreESU_SU_EEEEENS4_13SM90_TMA_LOADENS4_14ComposedLayoutINS4_7SwizzleILi3ELi4ELi3EEENS4_18smem_ptr_flag_bitsILi32EEENSQ_INS5_IJNSA_ILi8EEENSA_ILi32EEEEEENS5_IJS14_SB_EEEEEEEvNS4_8identityESX_S18_vS19_EENS_8epilogue10collective18CollectiveEpilogueINS1B_23Sm100TmaWarpSpecializedILi3ELi2ELi16ELb1ELb0EEEJSF_NS5_IJNSQ_ISE_SB_EENSQ_IS14_SB_EEEEEfSG_fSG_NS1B_6fusion15FusionCallbacksIS1F_NS1J_17LinearCombinationIffffLNS_15FloatRoundStyleE2EEESF_S1I_JEEENS4_5SM1004TMEM4LOAD26SM100_TMEM_LOAD_16dp128b8xESX_S18_NS4_17SM75_U32x4_LDSM_NENS4_14SM90_TMA_STOREES18_NS4_17SM90_U32x4_STSM_NENS4_39AutoVectorizingCopyWithAssumedAlignmentILi128EEEEEEvvEEEEvNT_6ParamsE --------------------------
	.section	.nv.shared._ZN7cutlass13device_kernelINS_4gemm6kernel13GemmUniversalIN4cute5tupleIJiiiiEEENS1_10collective13CollectiveMmaINS1_35MainloopSm100TmaUmmaWarpSpecializedILi6ELi2ELi4ENS5_IJNS4_1CILi1EEESB_SB_EEEEENS5_IJNSA_ILi64EEESE_SE_EEEfNS5_IJlSB_lEEEfSG_NS4_8TiledMMAINS4_8MMA_AtomIJNS4_17SM100_MMA_TF32_SSINS_10tfloat32_tESK_fLi64ELi64ELNS4_4UMMA5MajorE0ELSM_0ELNSL_7ScaleInE0ELSN_0EEEEEENS4_6LayoutISC_NS5_IJNSA_ILi0EEESR_SR_EEEEENS5_IJNS4_10UnderscoreESU_SU_EEEEENS4_13SM90_TMA_LOADENS4_14ComposedLayoutINS4_7SwizzleILi3ELi4ELi3EEENS4_18smem_ptr_flag_bitsILi32EEENSQ_INS5_IJNSA_ILi8EEENSA_ILi32EEEEEENS5_IJS14_SB_EEEEEEEvNS4_8identityESX_S18_vS19_EENS_8epilogue10collective18CollectiveEpilogueINS1B_23Sm100TmaWarpSpecializedILi3ELi2ELi16ELb1ELb0EEEJSF_NS5_IJNSQ_ISE_SB_EENSQ_IS14_SB_EEEEEfSG_fSG_NS1B_6fusion15FusionCallbacksIS1F_NS1J_17LinearCombinationIffffLNS_15FloatRoundStyleE2EEESF_S1I_JEEENS4_5SM1004TMEM4LOAD26SM100_TMEM_LOAD_16dp128b8xESX_S18_NS4_17SM75_U32x4_LDSM_NENS4_14SM90_TMA_STOREES18_NS4_17SM90_U32x4_STSM_NENS4_39AutoVectorizingCopyWithAssumedAlignmentILi128EEEEEEvvEEEEvNT_6ParamsE,"aw",@nobits
	.sectionflags	@""
	.align	16
	.zero		1024


//--------------------- .nv.shared.reserved.0     --------------------------
	.section	.nv.shared.reserved.0,"aw",@nobits
	.weak		__nv_reservedSMEM_offset_0_alias
	.size		__nv_reservedSMEM_offset_0_alias, 0, 64
	.other		__nv_reservedSMEM_offset_0_alias,@"STO_CUDA_RESERVED_SHARED STV_DEFAULT"
__nv_reservedSMEM_offset_0_alias:
	.zero		0
.nv.shared.reserved.0:
	.zero		64
	.weak		__nv_reservedSMEM_tcgen05_partition
	.type		__nv_reservedSMEM_tcgen05_partition,@object
	.size		__nv_reservedSMEM_tcgen05_partition,(.L_0 - __nv_reservedSMEM_tcgen05_partition)
__nv_reservedSMEM_tcgen05_partition:
	.zero		32
.L_0:


//--------------------- .nv.global                --------------------------
	.section	.nv.global,"aw",@nobits
.nv.global:
	.type		_ZN40_INTERNAL_c13d4c6c_4_k_cu_e48d6d40_258104cute1_E,@object
	.size		_ZN40_INTERNAL_c13d4c6c_4_k_cu_e48d6d40_258104cute1_E,(_ZN40_INTERNAL_c13d4c6c_4_k_cu_e48d6d40_258104cuda3std3__45__cpo6cbeginE - _ZN40_INTERNAL_c13d4c6c_4_k_cu_e48d6d40_258104cute1_E)
_ZN40_INTERNAL_c13d4c6c_4_k_cu_e48d6d40_258104cute1_E:
	.zero		1
	.type		_ZN40_INTERNAL_c13d4c6c_4_k_cu_e48d6d40_258104cuda3std3__45__cpo6cbeginE,@object
	.size		_ZN40_INTERNAL_c13d4c6c_4_k_cu_e48d6d40_258104cuda3std3__45__cpo6cbeginE,(_ZN40_INTERNAL_c13d4c6c_4_k_cu_e48d6d40_258104cuda3std3__48in_placeE - _ZN40_INTERNAL_c13d4c6c_4_k_cu_e48d6d40_258104cuda3std3__45__cpo6cbeginE)
_ZN40_INTERNAL_c13d4c6c_4_k_cu_e48d6d40_258104cuda3std3__45__cpo6cbeginE:
	.zero		1
	.type		_ZN40_INTERNAL_c13d4c6c_4_k_cu_e48d6d40_258104cuda3std3__48in_placeE,@object
	.size		_ZN40_INTERNAL_c13d4c6c_4_k_cu_e48d6d40_258104cuda3std3__48in_placeE,(_ZN40_INTERNAL_c13d4c6c_4_k_cu_e48d6d40_258104cuda3std6ranges3__45__cpo9iter_moveE - _ZN40_INTERNAL_c13d4c6c_4_k_cu_e48d6d40_258104cuda3std3__48in_placeE)
_ZN40_INTERNAL_c13d4c6c_4_k_cu_e48d6d40_258104cuda3std3__48in_placeE:
	.zero		1
	.type		_ZN40_INTERNAL_c13d4c6c_4_k_cu_e48d6d40_258104cuda3std6ranges3__45__cpo9iter_moveE,@object
	.size		_ZN40_INTERNAL_c13d4c6c_4_k_cu_e48d6d40_258104cuda3std6ranges3__45__cpo9iter_moveE,(_ZN40_INTERNAL_c13d4c6c_4_k_cu_e48d6d40_258104cuda3std3__45__cpo5beginE - _ZN40_INTERNAL_c13d4c6c_4_k_cu_e48d6d40_258104cuda3std6ranges3__45__cpo9iter_moveE)
_ZN40_INTERNAL_c13d4c6c_4_k_cu_e48d6d40_258104cuda3std6ranges3__45__cpo9iter_moveE:
	.zero		1
	.type		_ZN40_INTERNAL_c13d4c6c_4_k_cu_e48d6d40_258104cuda3std3__45__cpo5beginE,@object
	.size		_ZN40_INTERNAL_c13d4c6c_4_k_cu_e48d6d40_258104cuda3std3__45__cpo5beginE,(_ZN40_INTERNAL_c13d4c6c_4_k_cu_e48d6d40_258104cuda3std3__442_GLOBAL__N__c13d4c6c_4_k_cu_e48d6d40_258106ignoreE - _ZN40_INTERNAL_c13d4c6c_4_k_cu_e48d6d40_258104cuda3std3__45__cpo5beginE)
_ZN40_INTERNAL_c13d4c6c_4_k_cu_e48d6d40_258104cuda3std3__45__cpo5beginE:
	.zero		1
	.type		_ZN40_INTERNAL_c13d4c6c_4_k_cu_e48d6d40_258104cuda3std3__442_GLOBAL__N__c13d4c6c_4_k_cu_e48d6d40_258106ignoreE,@object
	.size		_ZN40_INTERNAL_c13d4c6c_4_k_cu_e48d6d40_258104cuda3std3__442_GLOBAL__N__c13d4c6c_4_k_cu_e48d6d40_258106ignoreE,(_ZN40_INTERNAL_c13d4c6c_4_k_cu_e48d6d40_258104cute7productE - _ZN40_INTERNAL_c13d4c6c_4_k_cu_e48d6d40_258104cuda3std3__442_GLOBAL__N__c13d4c6c_4_k_cu_e48d6d40_258106ignoreE)
_ZN40_INTERNAL_c13d4c6c_4_k_cu_e48d6d40_258104cuda3std3__442_GLOBAL__N__c13d4c6c_4_k_cu_e48d6d40_258106ignoreE:
	.zero		1
	.type		_ZN40_INTERNAL_c13d4c6c_4_k_cu_e48d6d40_258104cute7productE,@object
	.size		_ZN40_INTERNAL_c13d4c6c_4_k_cu_e48d6d40_258104cute7productE,(_ZN40_INTERNAL_c13d4c6c_4_k_cu_e48d6d40_258104cuda3std3__45__cpo3endE - _ZN40_INTERNAL_c13d4c6c_4_k_cu_e48d6d40_258104cute7productE)
_ZN40_INTERNAL_c13d4c6c_4_k_cu_e48d6d40_258104cute7productE:
	.zero		1
	.type		_ZN40_INTERNAL_c13d4c6c_4_k_cu_e48d6d40_258104cuda3std3__45__cpo3endE,@object
	.size		_ZN40_INTERNAL_c13d4c6c_4_k_cu_e48d6d40_258104cuda3std3__45__cpo3endE,(_ZN40_INTERNAL_c13d4c6c_4_k_cu_e48d6d40_258104cuda3std3__419piecewise_constructE - _ZN40_INTERNAL_c13d4c6c_4_k_cu_e48d6d40_258104cuda3std3__45__cpo3endE)
_ZN40_INTERNAL_c13d4c6c_4_k_cu_e48d6d40_258104cuda3std3__45__cpo3endE:
	.zero		1
	.type		_ZN40_INTERNAL_c13d4c6c_4_k_cu_e48d6d40_258104cuda3std3__419piecewise_constructE,@object
	.size		_ZN40_INTERNAL_c13d4c6c_4_k_cu_e48d6d40_258104cuda3std3__419piecewise_constructE,(_ZN40_INTERNAL_c13d4c6c_4_k_cu_e48d6d40_258104cuda3std3__45__cpo4cendE - _ZN40_INTERNAL_c13d4c6c_4_k_cu_e48d6d40_258104cuda3std3__419piecewise_constructE)
_ZN40_INTERNAL_c13d4c6c_4_k_cu_e48d6d40_258104cuda3std3__419piecewise_constructE:
	.zero		1
	.type		_ZN40_INTERNAL_c13d4c6c_4_k_cu_e48d6d40_258104cuda3std3__45__cpo4cendE,@object
	.size		_ZN40_INTERNAL_c13d4c6c_4_k_cu_e48d6d40_258104cuda3std3__45__cpo4cendE,(_ZN40_INTERNAL_c13d4c6c_4_k_cu_e48d6d40_258104cuda3std6ranges3__45__cpo4swapE - _ZN40_INTERNAL_c13d4c6c_4_k_cu_e48d6d40_258104cuda3std3__45__cpo4cendE)
_ZN40_INTERNAL_c13d4c6c_4_k_cu_e48d6d40_258104cuda3std3__45__cpo4cendE:
	.zero		1
	.type		_ZN40_INTERNAL_c13d4c6c_4_k_cu_e48d6d40_258104cuda3std6ranges3__45__cpo4swapE,@object
	.size		_ZN40_INTERNAL_c13d4c6c_4_k_cu_e48d6d40_258104cuda3std6ranges3__45__cpo4swapE,(.L_10 - _ZN40_INTERNAL_c13d4c6c_4_k_cu_e48d6d40_258104cuda3std6ranges3__45__cpo4swapE)
_ZN40_INTERNAL_c13d4c6c_4_k_cu_e48d6d40_258104cuda3std6ranges3__45__cpo4swapE:
	.zero		1
.L_10:


//--------------------- .nv.constant0._ZN7cutlass13device_kernelINS_4gemm6kernel13GemmUniversalIN4cute5tupleIJiiiiEEENS1_10collective13CollectiveMmaINS1_35MainloopSm100TmaUmmaWarpSpecializedILi6ELi2ELi4ENS5_IJNS4_1CILi1EEESB_SB_EEEEENS5_IJNSA_ILi64EEESE_SE_EEEfNS5_IJlSB_lEEEfSG_NS4_8TiledMMAINS4_8MMA_AtomIJNS4_17SM100_MMA_TF32_SSINS_10tfloat32_tESK_fLi64ELi64ELNS4_4UMMA5MajorE0ELSM_0ELNSL_7ScaleInE0ELSN_0EEEEEENS4_6LayoutISC_NS5_IJNSA_ILi0EEESR_SR_EEEEENS5_IJNS4_10UnderscoreESU_SU_EEEEENS4_13SM90_TMA_LOADENS4_14ComposedLayoutINS4_7SwizzleILi3ELi4ELi3EEENS4_18smem_ptr_flag_bitsILi32EEENSQ_INS5_IJNSA_ILi8EEENSA_ILi32EEEEEENS5_IJS14_SB_EEEEEEEvNS4_8identityESX_S18_vS19_EENS_8epilogue10collective18CollectiveEpilogueINS1B_23Sm100TmaWarpSpecializedILi3ELi2ELi16ELb1ELb0EEEJSF_NS5_IJNSQ_ISE_SB_EENSQ_IS14_SB_EEEEEfSG_fSG_NS1B_6fusion15FusionCallbacksIS1F_NS1J_17LinearCombinationIffffLNS_15FloatRoundStyleE2EEESF_S1I_JEEENS4_5SM1004TMEM4LOAD26SM100_TMEM_LOAD_16dp128b8xESX_S18_NS4_17SM75_U32x4_LDSM_NENS4_14SM90_TMA_STOREES18_NS4_17SM90_U32x4_STSM_NENS4_39AutoVectorizingCopyWithAssumedAlignmentILi128EEEEEEvvEEEEvNT_6ParamsE --------------------------
	.section	.nv.constant0._ZN7cutlass13device_kernelINS_4gemm6kernel13GemmUniversalIN4cute5tupleIJiiiiEEENS1_10collective13CollectiveMmaINS1_35MainloopSm100TmaUmmaWarpSpecializedILi6ELi2ELi4ENS5_IJNS4_1CILi1EEESB_SB_EEEEENS5_IJNSA_ILi64EEESE_SE_EEEfNS5_IJlSB_lEEEfSG_NS4_8TiledMMAINS4_8MMA_AtomIJNS4_17SM100_MMA_TF32_SSINS_10tfloat32_tESK_fLi64ELi64ELNS4_4UMMA5MajorE0ELSM_0ELNSL_7ScaleInE0ELSN_0EEEEEENS4_6LayoutISC_NS5_IJNSA_ILi0EEESR_SR_EEEEENS5_IJNS4_10UnderscoreESU_SU_EEEEENS4_13SM90_TMA_LOADENS4_14ComposedLayoutINS4_7SwizzleILi3ELi4ELi3EEENS4_18smem_ptr_flag_bitsILi32EEENSQ_INS5_IJNSA_ILi8EEENSA_ILi32EEEEEENS5_IJS14_SB_EEEEEEEvNS4_8identityESX_S18_vS19_EENS_8epilogue10collective18CollectiveEpilogueINS1B_23Sm100TmaWarpSpecializedILi3ELi2ELi16ELb1ELb0EEEJSF_NS5_IJNSQ_ISE_SB_EENSQ_IS14_SB_EEEEEfSG_fSG_NS1B_6fusion15FusionCallbacksIS1F_NS1J_17LinearCombinationIffffLNS_15FloatRoundStyleE2EEESF_S1I_JEEENS4_5SM1004TMEM4LOAD26SM100_TMEM_LOAD_16dp128b8xESX_S18_NS4_17SM75_U32x4_LDSM_NENS4_14SM90_TMA_STOREES18_NS4_17SM90_U32x4_STSM_NENS4_39AutoVectorizingCopyWithAssumedAlignmentILi128EEEEEEvvEEEEvNT_6ParamsE,"a",@progbits
	.sectionflags	@""
	.align	4
.nv.constant0._ZN7cutlass13device_kernelINS_4gemm6kernel13GemmUniversalIN4cute5tupleIJiiiiEEENS1_10collective13CollectiveMmaINS1_35MainloopSm100TmaUmmaWarpSpecializedILi6ELi2ELi4ENS5_IJNS4_1CILi1EEESB_SB_EEEEENS5_IJNSA_ILi64EEESE_SE_EEEfNS5_IJlSB_lEEEfSG_NS4_8TiledMMAINS4_8MMA_AtomIJNS4_17SM100_MMA_TF32_SSINS_10tfloat32_tESK_fLi64ELi64ELNS4_4UMMA5MajorE0ELSM_0ELNSL_7ScaleInE0ELSN_0EEEEEENS4_6LayoutISC_NS5_IJNSA_ILi0EEESR_SR_EEEEENS5_IJNS4_10UnderscoreESU_SU_EEEEENS4_13SM90_TMA_LOADENS4_14ComposedLayoutINS4_7SwizzleILi3ELi4ELi3EEENS4_18smem_ptr_flag_bitsILi32EEENSQ_INS5_IJNSA_ILi8EEENSA_ILi32EEEEEENS5_IJS14_SB_EEEEEEEvNS4_8identityESX_S18_vS19_EENS_8epilogue10collective18CollectiveEpilogueINS1B_23Sm100TmaWarpSpecializedILi3ELi2ELi16ELb1ELb0EEEJSF_NS5_IJNSQ_ISE_SB_EENSQ_IS14_SB_EEEEEfSG_fSG_NS1B_6fusion15FusionCallbacksIS1F_NS1J_17LinearCombinationIffffLNS_15FloatRoundStyleE2EEESF_S1I_JEEENS4_5SM1004TMEM4LOAD26SM100_TMEM_LOAD_16dp128b8xESX_S18_NS4_17SM75_U32x4_LDSM_NENS4_14SM90_TMA_STOREES18_NS4_17SM90_U32x4_STSM_NENS4_39AutoVectorizingCopyWithAssumedAlignmentILi128EEEEEEvvEEEEvNT_6ParamsE:
	.zero		2944


//--------------------- SYMBOLS --------------------------

	.type		.nv.reservedSmem.offset0,@object
	.size		.nv.reservedSmem.offset0,0x4
	.type		.nv.reservedSmem.cap,@object
	.size		.nv.reservedSmem.cap,0x4
	.type		__assertfail,@function
